//
// Generated by NVIDIA NVVM Compiler
//
// Compiler Build ID: CL-36424714
// Cuda compilation tools, release 13.0, V13.0.88
// Based on NVVM 20.0.0
//

.version 9.0
.target sm_100
.address_size 64

	// .globl	_Z18D_softThresholdingPdS_S_S_iiid
.func  (.param .b64 func_retval0) __internal_accurate_pow
(
	.param .b64 __internal_accurate_pow_param_0
)
;

.visible .entry _Z18D_softThresholdingPdS_S_S_iiid(
	.param .u64 .ptr .align 1 _Z18D_softThresholdingPdS_S_S_iiid_param_0,
	.param .u64 .ptr .align 1 _Z18D_softThresholdingPdS_S_S_iiid_param_1,
	.param .u64 .ptr .align 1 _Z18D_softThresholdingPdS_S_S_iiid_param_2,
	.param .u64 .ptr .align 1 _Z18D_softThresholdingPdS_S_S_iiid_param_3,
	.param .u32 _Z18D_softThresholdingPdS_S_S_iiid_param_4,
	.param .u32 _Z18D_softThresholdingPdS_S_S_iiid_param_5,
	.param .u32 _Z18D_softThresholdingPdS_S_S_iiid_param_6,
	.param .f64 _Z18D_softThresholdingPdS_S_S_iiid_param_7
)
{
	.reg .pred 	%p<30>;
	.reg .b32 	%r<44>;
	.reg .b64 	%rd<19>;
	.reg .b64 	%fd<61>;

	ld.param.u64 	%rd3, [_Z18D_softThresholdingPdS_S_S_iiid_param_0];
	ld.param.u64 	%rd4, [_Z18D_softThresholdingPdS_S_S_iiid_param_1];
	ld.param.u64 	%rd5, [_Z18D_softThresholdingPdS_S_S_iiid_param_2];
	ld.param.u64 	%rd6, [_Z18D_softThresholdingPdS_S_S_iiid_param_3];
	ld.param.u32 	%r6, [_Z18D_softThresholdingPdS_S_S_iiid_param_4];
	ld.param.u32 	%r7, [_Z18D_softThresholdingPdS_S_S_iiid_param_5];
	ld.param.u32 	%r8, [_Z18D_softThresholdingPdS_S_S_iiid_param_6];
	ld.param.f64 	%fd28, [_Z18D_softThresholdingPdS_S_S_iiid_param_7];
	cvta.to.global.u64 	%rd1, %rd6;
	cvta.to.global.u64 	%rd2, %rd5;
	mov.u32 	%r9, %ctaid.x;
	mov.u32 	%r10, %ntid.x;
	mov.u32 	%r11, %tid.x;
	mad.lo.s32 	%r1, %r9, %r10, %r11;
	mul.lo.s32 	%r12, %r7, %r6;
	mul.lo.s32 	%r13, %r12, %r8;
	setp.lt.s32 	%p1, %r1, %r13;
	@%p1 bra 	$L__BB0_2;
	mul.wide.s32 	%rd7, %r1, 8;
	add.s64 	%rd8, %rd2, %rd7;
	ld.global.f64 	%fd56, [%rd8];
	add.s64 	%rd9, %rd1, %rd7;
	ld.global.f64 	%fd55, [%rd9];
	bra.uni 	$L__BB0_17;
$L__BB0_2:
	mul.wide.s32 	%rd10, %r1, 8;
	add.s64 	%rd11, %rd2, %rd10;
	ld.global.f64 	%fd56, [%rd11];
	{
	.reg .b32 %temp; 
	mov.b64 	{%temp, %r2}, %fd56;
	}
	mov.f64 	%fd30, 0d4000000000000000;
	{
	.reg .b32 %temp; 
	mov.b64 	{%temp, %r14}, %fd30;
	}
	and.b32  	%r4, %r14, 2146435072;
	setp.eq.s32 	%p2, %r4, 1062207488;
	abs.f64 	%fd4, %fd56;
	{ // callseq 0, 0
	.param .b64 param0;
	st.param.f64 	[param0], %fd4;
	.param .b64 retval0;
	call.uni (retval0), 
	__internal_accurate_pow, 
	(
	param0
	);
	ld.param.f64 	%fd31, [retval0];
	} // callseq 0
	setp.lt.s32 	%p3, %r2, 0;
	neg.f64 	%fd33, %fd31;
	selp.f64 	%fd34, %fd33, %fd31, %p2;
	selp.f64 	%fd52, %fd34, %fd31, %p3;
	setp.neu.f64 	%p4, %fd56, 0d0000000000000000;
	@%p4 bra 	$L__BB0_4;
	setp.eq.s32 	%p5, %r4, 1062207488;
	selp.b32 	%r15, %r2, 0, %p5;
	setp.lt.s32 	%p6, %r14, 0;
	or.b32  	%r16, %r15, 2146435072;
	selp.b32 	%r17, %r16, %r15, %p6;
	mov.b32 	%r18, 0;
	mov.b64 	%fd52, {%r18, %r17};
$L__BB0_4:
	add.f64 	%fd35, %fd56, 0d4000000000000000;
	{
	.reg .b32 %temp; 
	mov.b64 	{%temp, %r19}, %fd35;
	}
	and.b32  	%r20, %r19, 2146435072;
	setp.ne.s32 	%p7, %r20, 2146435072;
	@%p7 bra 	$L__BB0_9;
	setp.num.f64 	%p8, %fd56, %fd56;
	@%p8 bra 	$L__BB0_7;
	mov.f64 	%fd36, 0d4000000000000000;
	add.rn.f64 	%fd52, %fd56, %fd36;
	bra.uni 	$L__BB0_9;
$L__BB0_7:
	setp.neu.f64 	%p9, %fd4, 0d7FF0000000000000;
	@%p9 bra 	$L__BB0_9;
	setp.lt.s32 	%p10, %r2, 0;
	setp.eq.s32 	%p11, %r4, 1062207488;
	setp.lt.s32 	%p12, %r14, 0;
	selp.b32 	%r22, 0, 2146435072, %p12;
	and.b32  	%r23, %r14, 2147483647;
	setp.ne.s32 	%p13, %r23, 1071644672;
	or.b32  	%r24, %r22, -2147483648;
	selp.b32 	%r25, %r24, %r22, %p13;
	selp.b32 	%r26, %r25, %r22, %p11;
	selp.b32 	%r27, %r26, %r22, %p10;
	mov.b32 	%r28, 0;
	mov.b64 	%fd52, {%r28, %r27};
$L__BB0_9:
	setp.eq.s32 	%p14, %r4, 1062207488;
	add.s64 	%rd13, %rd1, %rd10;
	ld.global.f64 	%fd55, [%rd13];
	{
	.reg .b32 %temp; 
	mov.b64 	{%temp, %r5}, %fd55;
	}
	abs.f64 	%fd12, %fd55;
	{ // callseq 1, 0
	.param .b64 param0;
	st.param.f64 	[param0], %fd12;
	.param .b64 retval0;
	call.uni (retval0), 
	__internal_accurate_pow, 
	(
	param0
	);
	ld.param.f64 	%fd37, [retval0];
	} // callseq 1
	setp.lt.s32 	%p15, %r5, 0;
	neg.f64 	%fd39, %fd37;
	selp.f64 	%fd40, %fd39, %fd37, %p14;
	selp.f64 	%fd54, %fd40, %fd37, %p15;
	setp.neu.f64 	%p16, %fd55, 0d0000000000000000;
	@%p16 bra 	$L__BB0_11;
	setp.eq.s32 	%p17, %r4, 1062207488;
	selp.b32 	%r30, %r5, 0, %p17;
	setp.lt.s32 	%p18, %r14, 0;
	or.b32  	%r31, %r30, 2146435072;
	selp.b32 	%r32, %r31, %r30, %p18;
	mov.b32 	%r33, 0;
	mov.b64 	%fd54, {%r33, %r32};
$L__BB0_11:
	add.f64 	%fd41, %fd55, 0d4000000000000000;
	{
	.reg .b32 %temp; 
	mov.b64 	{%temp, %r34}, %fd41;
	}
	and.b32  	%r35, %r34, 2146435072;
	setp.ne.s32 	%p19, %r35, 2146435072;
	@%p19 bra 	$L__BB0_16;
	setp.num.f64 	%p20, %fd55, %fd55;
	@%p20 bra 	$L__BB0_14;
	mov.f64 	%fd42, 0d4000000000000000;
	add.rn.f64 	%fd54, %fd55, %fd42;
	bra.uni 	$L__BB0_16;
$L__BB0_14:
	setp.neu.f64 	%p21, %fd12, 0d7FF0000000000000;
	@%p21 bra 	$L__BB0_16;
	setp.lt.s32 	%p22, %r5, 0;
	setp.eq.s32 	%p23, %r4, 1062207488;
	setp.lt.s32 	%p24, %r14, 0;
	selp.b32 	%r37, 0, 2146435072, %p24;
	and.b32  	%r38, %r14, 2147483647;
	setp.ne.s32 	%p25, %r38, 1071644672;
	or.b32  	%r39, %r37, -2147483648;
	selp.b32 	%r40, %r39, %r37, %p25;
	selp.b32 	%r41, %r40, %r37, %p23;
	selp.b32 	%r42, %r41, %r37, %p22;
	mov.b32 	%r43, 0;
	mov.b64 	%fd54, {%r43, %r42};
$L__BB0_16:
	setp.eq.f64 	%p26, %fd55, 0d3FF0000000000000;
	selp.f64 	%fd44, 0d3FF0000000000000, %fd54, %p26;
	setp.eq.f64 	%p27, %fd56, 0d3FF0000000000000;
	selp.f64 	%fd45, 0d3FF0000000000000, %fd52, %p27;
	add.f64 	%fd46, %fd45, %fd44;
	sqrt.rn.f64 	%fd58, %fd46;
	setp.eq.f64 	%p28, %fd46, 0d0000000000000000;
	mov.f64 	%fd59, 0d0000000000000000;
	mov.f64 	%fd60, %fd59;
	@%p28 bra 	$L__BB0_18;
$L__BB0_17:
	div.rn.f64 	%fd59, %fd56, %fd58;
	div.rn.f64 	%fd60, %fd55, %fd58;
$L__BB0_18:
	cvta.to.global.u64 	%rd14, %rd3;
	cvta.to.global.u64 	%rd15, %rd4;
	setp.gt.f64 	%p29, %fd58, %fd28;
	sub.f64 	%fd47, %fd58, %fd28;
	selp.f64 	%fd48, %fd47, 0d0000000000000000, %p29;
	mul.f64 	%fd49, %fd59, %fd48;
	mul.wide.s32 	%rd16, %r1, 8;
	add.s64 	%rd17, %rd14, %rd16;
	st.global.f64 	[%rd17], %fd49;
	mul.f64 	%fd50, %fd60, %fd48;
	add.s64 	%rd18, %rd15, %rd16;
	st.global.f64 	[%rd18], %fd50;
	ret;

}
.func  (.param .b64 func_retval0) __internal_accurate_pow(
	.param .b64 __internal_accurate_pow_param_0
)
{
	.reg .pred 	%p<8>;
	.reg .b32 	%r<49>;
	.reg .b32 	%f<3>;
	.reg .b64 	%fd<109>;

	ld.param.f64 	%fd10, [__internal_accurate_pow_param_0];
	{
	.reg .b32 %temp; 
	mov.b64 	{%temp, %r46}, %fd10;
	}
	{
	.reg .b32 %temp; 
	mov.b64 	{%r45, %temp}, %fd10;
	}
	shr.u32 	%r47, %r46, 20;
	setp.gt.u32 	%p1, %r46, 1048575;
	@%p1 bra 	$L__BB1_2;
	mul.f64 	%fd11, %fd10, 0d4350000000000000;
	{
	.reg .b32 %temp; 
	mov.b64 	{%temp, %r46}, %fd11;
	}
	{
	.reg .b32 %temp; 
	mov.b64 	{%r45, %temp}, %fd11;
	}
	shr.u32 	%r16, %r46, 20;
	add.s32 	%r47, %r16, -54;
$L__BB1_2:
	add.s32 	%r48, %r47, -1023;
	and.b32  	%r17, %r46, -2146435073;
	or.b32  	%r18, %r17, 1072693248;
	mov.b64 	%fd107, {%r45, %r18};
	setp.lt.u32 	%p2, %r18, 1073127583;
	@%p2 bra 	$L__BB1_4;
	{
	.reg .b32 %temp; 
	mov.b64 	{%r19, %temp}, %fd107;
	}
	{
	.reg .b32 %temp; 
	mov.b64 	{%temp, %r20}, %fd107;
	}
	add.s32 	%r21, %r20, -1048576;
	mov.b64 	%fd107, {%r19, %r21};
	add.s32 	%r48, %r47, -1022;
$L__BB1_4:
	add.f64 	%fd12, %fd107, 0dBFF0000000000000;
	add.f64 	%fd13, %fd107, 0d3FF0000000000000;
	rcp.approx.ftz.f64 	%fd14, %fd13;
	neg.f64 	%fd15, %fd13;
	fma.rn.f64 	%fd16, %fd15, %fd14, 0d3FF0000000000000;
	fma.rn.f64 	%fd17, %fd16, %fd16, %fd16;
	fma.rn.f64 	%fd18, %fd17, %fd14, %fd14;
	mul.f64 	%fd19, %fd12, %fd18;
	fma.rn.f64 	%fd20, %fd12, %fd18, %fd19;
	mul.f64 	%fd21, %fd20, %fd20;
	fma.rn.f64 	%fd22, %fd21, 0d3EB0F5FF7D2CAFE2, 0d3ED0F5D241AD3B5A;
	fma.rn.f64 	%fd23, %fd22, %fd21, 0d3EF3B20A75488A3F;
	fma.rn.f64 	%fd24, %fd23, %fd21, 0d3F1745CDE4FAECD5;
	fma.rn.f64 	%fd25, %fd24, %fd21, 0d3F3C71C7258A578B;
	fma.rn.f64 	%fd26, %fd25, %fd21, 0d3F6249249242B910;
	fma.rn.f64 	%fd27, %fd26, %fd21, 0d3F89999999999DFB;
	sub.f64 	%fd28, %fd12, %fd20;
	add.f64 	%fd29, %fd28, %fd28;
	neg.f64 	%fd30, %fd20;
	fma.rn.f64 	%fd31, %fd30, %fd12, %fd29;
	mul.f64 	%fd32, %fd18, %fd31;
	fma.rn.f64 	%fd33, %fd21, %fd27, 0d3FB5555555555555;
	mov.f64 	%fd34, 0d3FB5555555555555;
	sub.f64 	%fd35, %fd34, %fd33;
	fma.rn.f64 	%fd36, %fd21, %fd27, %fd35;
	add.f64 	%fd37, %fd36, 0dBC46A4CB00B9E7B0;
	add.f64 	%fd38, %fd33, %fd37;
	sub.f64 	%fd39, %fd33, %fd38;
	add.f64 	%fd40, %fd37, %fd39;
	mul.rn.f64 	%fd41, %fd20, %fd20;
	neg.f64 	%fd42, %fd41;
	fma.rn.f64 	%fd43, %fd20, %fd20, %fd42;
	{
	.reg .b32 %temp; 
	mov.b64 	{%r22, %temp}, %fd32;
	}
	{
	.reg .b32 %temp; 
	mov.b64 	{%temp, %r23}, %fd32;
	}
	add.s32 	%r24, %r23, 1048576;
	mov.b64 	%fd44, {%r22, %r24};
	fma.rn.f64 	%fd45, %fd20, %fd44, %fd43;
	mul.rn.f64 	%fd46, %fd41, %fd20;
	neg.f64 	%fd47, %fd46;
	fma.rn.f64 	%fd48, %fd41, %fd20, %fd47;
	fma.rn.f64 	%fd49, %fd41, %fd32, %fd48;
	fma.rn.f64 	%fd50, %fd45, %fd20, %fd49;
	mul.rn.f64 	%fd51, %fd38, %fd46;
	neg.f64 	%fd52, %fd51;
	fma.rn.f64 	%fd53, %fd38, %fd46, %fd52;
	fma.rn.f64 	%fd54, %fd38, %fd50, %fd53;
	fma.rn.f64 	%fd55, %fd40, %fd46, %fd54;
	add.f64 	%fd56, %fd51, %fd55;
	sub.f64 	%fd57, %fd51, %fd56;
	add.f64 	%fd58, %fd55, %fd57;
	add.f64 	%fd59, %fd20, %fd56;
	sub.f64 	%fd60, %fd20, %fd59;
	add.f64 	%fd61, %fd56, %fd60;
	add.f64 	%fd62, %fd58, %fd61;
	add.f64 	%fd63, %fd32, %fd62;
	add.f64 	%fd64, %fd59, %fd63;
	sub.f64 	%fd65, %fd59, %fd64;
	add.f64 	%fd66, %fd63, %fd65;
	xor.b32  	%r25, %r48, -2147483648;
	mov.b32 	%r26, 1127219200;
	mov.b64 	%fd67, {%r25, %r26};
	mov.b32 	%r27, -2147483648;
	mov.b64 	%fd68, {%r27, %r26};
	sub.f64 	%fd69, %fd67, %fd68;
	fma.rn.f64 	%fd70, %fd69, 0d3FE62E42FEFA39EF, %fd64;
	fma.rn.f64 	%fd71, %fd69, 0dBFE62E42FEFA39EF, %fd70;
	sub.f64 	%fd72, %fd71, %fd64;
	sub.f64 	%fd73, %fd66, %fd72;
	fma.rn.f64 	%fd74, %fd69, 0d3C7ABC9E3B39803F, %fd73;
	add.f64 	%fd75, %fd70, %fd74;
	sub.f64 	%fd76, %fd70, %fd75;
	add.f64 	%fd77, %fd74, %fd76;
	mov.f64 	%fd78, 0d4000000000000000;
	{
	.reg .b32 %temp; 
	mov.b64 	{%temp, %r28}, %fd78;
	}
	{
	.reg .b32 %temp; 
	mov.b64 	{%r29, %temp}, %fd78;
	}
	shl.b32 	%r30, %r28, 1;
	setp.gt.u32 	%p3, %r30, -33554433;
	and.b32  	%r31, %r28, -15728641;
	selp.b32 	%r32, %r31, %r28, %p3;
	mov.b64 	%fd79, {%r29, %r32};
	mul.rn.f64 	%fd80, %fd75, %fd79;
	neg.f64 	%fd81, %fd80;
	fma.rn.f64 	%fd82, %fd75, %fd79, %fd81;
	fma.rn.f64 	%fd83, %fd77, %fd79, %fd82;
	add.f64 	%fd4, %fd80, %fd83;
	sub.f64 	%fd84, %fd80, %fd4;
	add.f64 	%fd5, %fd83, %fd84;
	fma.rn.f64 	%fd85, %fd4, 0d3FF71547652B82FE, 0d4338000000000000;
	{
	.reg .b32 %temp; 
	mov.b64 	{%r13, %temp}, %fd85;
	}
	mov.f64 	%fd86, 0dC338000000000000;
	add.rn.f64 	%fd87, %fd85, %fd86;
	fma.rn.f64 	%fd88, %fd87, 0dBFE62E42FEFA39EF, %fd4;
	fma.rn.f64 	%fd89, %fd87, 0dBC7ABC9E3B39803F, %fd88;
	fma.rn.f64 	%fd90, %fd89, 0d3E5ADE1569CE2BDF, 0d3E928AF3FCA213EA;
	fma.rn.f64 	%fd91, %fd90, %fd89, 0d3EC71DEE62401315;
	fma.rn.f64 	%fd92, %fd91, %fd89, 0d3EFA01997C89EB71;
	fma.rn.f64 	%fd93, %fd92, %fd89, 0d3F2A01A014761F65;
	fma.rn.f64 	%fd94, %fd93, %fd89, 0d3F56C16C1852B7AF;
	fma.rn.f64 	%fd95, %fd94, %fd89, 0d3F81111111122322;
	fma.rn.f64 	%fd96, %fd95, %fd89, 0d3FA55555555502A1;
	fma.rn.f64 	%fd97, %fd96, %fd89, 0d3FC5555555555511;
	fma.rn.f64 	%fd98, %fd97, %fd89, 0d3FE000000000000B;
	fma.rn.f64 	%fd99, %fd98, %fd89, 0d3FF0000000000000;
	fma.rn.f64 	%fd100, %fd99, %fd89, 0d3FF0000000000000;
	{
	.reg .b32 %temp; 
	mov.b64 	{%r14, %temp}, %fd100;
	}
	{
	.reg .b32 %temp; 
	mov.b64 	{%temp, %r15}, %fd100;
	}
	shl.b32 	%r33, %r13, 20;
	add.s32 	%r34, %r33, %r15;
	mov.b64 	%fd108, {%r14, %r34};
	{
	.reg .b32 %temp; 
	mov.b64 	{%temp, %r35}, %fd4;
	}
	mov.b32 	%f2, %r35;
	abs.f32 	%f1, %f2;
	setp.lt.f32 	%p4, %f1, 0f4086232B;
	@%p4 bra 	$L__BB1_7;
	setp.lt.f64 	%p5, %fd4, 0d0000000000000000;
	add.f64 	%fd101, %fd4, 0d7FF0000000000000;
	selp.f64 	%fd108, 0d0000000000000000, %fd101, %p5;
	setp.geu.f32 	%p6, %f1, 0f40874800;
	@%p6 bra 	$L__BB1_7;
	shr.u32 	%r36, %r13, 31;
	add.s32 	%r37, %r13, %r36;
	shr.s32 	%r38, %r37, 1;
	shl.b32 	%r39, %r38, 20;
	add.s32 	%r40, %r15, %r39;
	mov.b64 	%fd102, {%r14, %r40};
	sub.s32 	%r41, %r13, %r38;
	shl.b32 	%r42, %r41, 20;
	add.s32 	%r43, %r42, 1072693248;
	mov.b32 	%r44, 0;
	mov.b64 	%fd103, {%r44, %r43};
	mul.f64 	%fd108, %fd103, %fd102;
$L__BB1_7:
	abs.f64 	%fd104, %fd108;
	setp.eq.f64 	%p7, %fd104, 0d7FF0000000000000;
	fma.rn.f64 	%fd105, %fd108, %fd5, %fd108;
	selp.f64 	%fd106, %fd108, %fd105, %p7;
	st.param.f64 	[func_retval0], %fd106;
	ret;

}


// ===== COMPILED SASS (sm_100) =====

	.target	sm_100

	.elftype	@"ET_EXEC"


//--------------------- .note.nv.tkinfo           --------------------------
	.section	.note.nv.tkinfo,"",@"SHT_NOTE"
	.sectionflags	@"SHF_NOTE_NV_TKINFO"
	.tkinfo
        /*0018*/ 	.word	0x00000002
        /*0030*/ 	.string	""
        /*0030*/ 	.string	"ptxas"
        /*0030*/ 	.string	"Cuda compilation tools, release 13.0, V13.0.88"
        /*0030*/ 	.string	"Build cuda_13.0.r13.0/compiler.36424714_0"
        /*0030*/ 	.string	"-arch sm_100 -m 64 "



//--------------------- .note.nv.cuinfo           --------------------------
	.section	.note.nv.cuinfo,"",@"SHT_NOTE"
	.sectionflags	@"SHF_NOTE_NV_CUINFO"
        /*0018*/ 	.short	0x0002
        /*001a*/ 	.short	0x0064
        /*001c*/ 	.short	0x0082
	.zero		2


//--------------------- .nv.info                  --------------------------
	.section	.nv.info,"",@"SHT_CUDA_INFO"
	.align	4


	//----- nvinfo : EIATTR_REGCOUNT
	.align		4
        /*0000*/ 	.byte	0x04, 0x2f
        /*0002*/ 	.short	(.L_1 - .L_0)
	.align		4
.L_0:
        /*0004*/ 	.word	index@(_Z18D_softThresholdingPdS_S_S_iiid)
        /*0008*/ 	.word	0x0000001e


	//----- nvinfo : EIATTR_FRAME_SIZE
	.align		4
.L_1:
        /*000c*/ 	.byte	0x04, 0x11
        /*000e*/ 	.short	(.L_3 - .L_2)
	.align		4
.L_2:
        /*0010*/ 	.word	index@($_Z18D_softThresholdingPdS_S_S_iiid$__internal_accurate_pow)
        /*0014*/ 	.word	0x00000000


	//----- nvinfo : EIATTR_FRAME_SIZE
	.align		4
.L_3:
        /*0018*/ 	.byte	0x04, 0x11
        /*001a*/ 	.short	(.L_5 - .L_4)
	.align		4
.L_4:
        /*001c*/ 	.word	index@($__internal_1_$__cuda_sm20_dsqrt_rn_f64_mediumpath_v1)
        /*0020*/ 	.word	0x00000000


	//----- nvinfo : EIATTR_FRAME_SIZE
	.align		4
.L_5:
        /*0024*/ 	.byte	0x04, 0x11
        /*0026*/ 	.short	(.L_7 - .L_6)
	.align		4
.L_6:
        /*0028*/ 	.word	index@($__internal_0_$__cuda_sm20_div_rn_f64_full)
        /*002c*/ 	.word	0x00000000


	//----- nvinfo : EIATTR_FRAME_SIZE
	.align		4
.L_7:
        /*0030*/ 	.byte	0x04, 0x11
        /*0032*/ 	.short	(.L_9 - .L_8)
	.align		4
.L_8:
        /*0034*/ 	.word	index@(_Z18D_softThresholdingPdS_S_S_iiid)
        /*0038*/ 	.word	0x00000000


	//----- nvinfo : EIATTR_MIN_STACK_SIZE
	.align		4
.L_9:
        /*003c*/ 	.byte	0x04, 0x12
        /*003e*/ 	.short	(.L_11 - .L_10)
	.align		4
.L_10:
        /*0040*/ 	.word	index@(_Z18D_softThresholdingPdS_S_S_iiid)
        /*0044*/ 	.word	0x00000000
.L_11:


//--------------------- .nv.compat                --------------------------
	.section	.nv.compat,"",@"SHT_CUDA_COMPAT_INFO"
	.align	4
        /*0000*/ 	.byte	0x02, 0x09, 0x00, 0x00, 0x02, 0x02, 0x01, 0x00, 0x02, 0x05, 0x05, 0x00, 0x03, 0x07, 0x01, 0x01
        /*0010*/ 	.byte	0x02, 0x03, 0x00, 0x00, 0x02, 0x06, 0x01, 0x00, 0x04, 0x0b, 0x08, 0x00, 0x01, 0x00, 0x00, 0x00
        /*0020*/ 	.byte	0x00, 0x00, 0x00, 0x00


//--------------------- .nv.info._Z18D_softThresholdingPdS_S_S_iiid --------------------------
	.section	.nv.info._Z18D_softThresholdingPdS_S_S_iiid,"",@"SHT_CUDA_INFO"
	.sectionflags	@""
	.align	4


	//----- nvinfo : EIATTR_CUDA_API_VERSION
	.align		4
        /*0000*/ 	.byte	0x04, 0x37
        /*0002*/ 	.short	(.L_13 - .L_12)
.L_12:
        /*0004*/ 	.word	0x00000082


	//----- nvinfo : EIATTR_KPARAM_INFO
	.align		4
.L_13:
        /*0008*/ 	.byte	0x04, 0x17
        /*000a*/ 	.short	(.L_15 - .L_14)
.L_14:
        /*000c*/ 	.word	0x00000000
        /*0010*/ 	.short	0x0007
        /*0012*/ 	.short	0x0030
        /*0014*/ 	.byte	0x00, 0xf0, 0x21, 0x00


	//----- nvinfo : EIATTR_KPARAM_INFO
	.align		4
.L_15:
        /*0018*/ 	.byte	0x04, 0x17
        /*001a*/ 	.short	(.L_17 - .L_16)
.L_16:
        /*001c*/ 	.word	0x00000000
        /*0020*/ 	.short	0x0006
        /*0022*/ 	.short	0x0028
        /*0024*/ 	.byte	0x00, 0xf0, 0x11, 0x00


	//----- nvinfo : EIATTR_KPARAM_INFO
	.align		4
.L_17:
        /*0028*/ 	.byte	0x04, 0x17
        /*002a*/ 	.short	(.L_19 - .L_18)
.L_18:
        /*002c*/ 	.word	0x00000000
        /*0030*/ 	.short	0x0005
        /*0032*/ 	.short	0x0024
        /*0034*/ 	.byte	0x00, 0xf0, 0x11, 0x00


	//----- nvinfo : EIATTR_KPARAM_INFO
	.align		4
.L_19:
        /*0038*/ 	.byte	0x04, 0x17
        /*003a*/ 	.short	(.L_21 - .L_20)
.L_20:
        /*003c*/ 	.word	0x00000000
        /*0040*/ 	.short	0x0004
        /*0042*/ 	.short	0x0020
        /*0044*/ 	.byte	0x00, 0xf0, 0x11, 0x00


	//----- nvinfo : EIATTR_KPARAM_INFO
	.align		4
.L_21:
        /*0048*/ 	.byte	0x04, 0x17
        /*004a*/ 	.short	(.L_23 - .L_22)
.L_22:
        /*004c*/ 	.word	0x00000000
        /*0050*/ 	.short	0x0003
        /*0052*/ 	.short	0x0018
        /*0054*/ 	.byte	0x00, 0xf5, 0x21, 0x00


	//----- nvinfo : EIATTR_KPARAM_INFO
	.align		4
.L_23:
        /*0058*/ 	.byte	0x04, 0x17
        /*005a*/ 	.short	(.L_25 - .L_24)
.L_24:
        /*005c*/ 	.word	0x00000000
        /*0060*/ 	.short	0x0002
        /*0062*/ 	.short	0x0010
        /*0064*/ 	.byte	0x00, 0xf5, 0x21, 0x00


	//----- nvinfo : EIATTR_KPARAM_INFO
	.align		4
.L_25:
        /*0068*/ 	.byte	0x04, 0x17
        /*006a*/ 	.short	(.L_27 - .L_26)
.L_26:
        /*006c*/ 	.word	0x00000000
        /*0070*/ 	.short	0x0001
        /*0072*/ 	.short	0x0008
        /*0074*/ 	.byte	0x00, 0xf5, 0x21, 0x00


	//----- nvinfo : EIATTR_KPARAM_INFO
	.align		4
.L_27:
        /*0078*/ 	.byte	0x04, 0x17
        /*007a*/ 	.short	(.L_29 - .L_28)
.L_28:
        /*007c*/ 	.word	0x00000000
        /*0080*/ 	.short	0x0000
        /*0082*/ 	.short	0x0000
        /*0084*/ 	.byte	0x00, 0xf5, 0x21, 0x00


	//----- nvinfo : EIATTR_SPARSE_MMA_MASK
	.align		4
.L_29:
        /*0088*/ 	.byte	0x03, 0x50
        /*008a*/ 	.short	0x0000


	//----- nvinfo : EIATTR_MAXREG_COUNT
	.align		4
        /*008c*/ 	.byte	0x03, 0x1b
        /*008e*/ 	.short	0x00ff


	//----- nvinfo : EIATTR_MERCURY_ISA_VERSION
	.align		4
        /*0090*/ 	.byte	0x03, 0x5f
        /*0092*/ 	.short	0x0101


	//----- nvinfo : EIATTR_VRC_CTA_INIT_COUNT
	.align		4
        /*0094*/ 	.byte	0x02, 0x4a
	.zero		1
	.zero		1


	//----- nvinfo : EIATTR_EXIT_INSTR_OFFSETS
	.align		4
        /*0098*/ 	.byte	0x04, 0x1c
        /*009a*/ 	.short	(.L_31 - .L_30)


	//   ....[0]....
.L_30:
        /*009c*/ 	.word	0x00000a30


	//----- nvinfo : EIATTR_CRS_STACK_SIZE
	.align		4
.L_31:
        /*00a0*/ 	.byte	0x04, 0x1e
        /*00a2*/ 	.short	(.L_33 - .L_32)
.L_32:
        /*00a4*/ 	.word	0x00000000


	//----- nvinfo : EIATTR_CBANK_PARAM_SIZE
	.align		4
.L_33:
        /*00a8*/ 	.byte	0x03, 0x19
        /*00aa*/ 	.short	0x0038


	//----- nvinfo : EIATTR_PARAM_CBANK
	.align		4
        /*00ac*/ 	.byte	0x04, 0x0a
        /*00ae*/ 	.short	(.L_35 - .L_34)
	.align		4
.L_34:
        /*00b0*/ 	.word	index@(.nv.constant0._Z18D_softThresholdingPdS_S_S_iiid)
        /*00b4*/ 	.short	0x0380
        /*00b6*/ 	.short	0x0038


	//----- nvinfo : EIATTR_SW_WAR
	.align		4
.L_35:
        /*00b8*/ 	.byte	0x04, 0x36
        /*00ba*/ 	.short	(.L_37 - .L_36)
.L_36:
        /*00bc*/ 	.word	0x00000008
.L_37:


//--------------------- .nv.callgraph             --------------------------
	.section	.nv.callgraph,"",@"SHT_CUDA_CALLGRAPH"
	.align	4
	.sectionentsize	8
	.align		4
        /*0000*/ 	.word	0x00000000
	.align		4
        /*0004*/ 	.word	0xffffffff
	.align		4
        /*0008*/ 	.word	0x00000000
	.align		4
        /*000c*/ 	.word	0xfffffffe
	.align		4
        /*0010*/ 	.word	0x00000000
	.align		4
        /*0014*/ 	.word	0xfffffffd
	.align		4
        /*0018*/ 	.word	0x00000000
	.align		4
        /*001c*/ 	.word	0xfffffffc


//--------------------- .text._Z18D_softThresholdingPdS_S_S_iiid --------------------------
	.section	.text._Z18D_softThresholdingPdS_S_S_iiid,"ax",@progbits
	.align	128
        .global         _Z18D_softThresholdingPdS_S_S_iiid
        .type           _Z18D_softThresholdingPdS_S_S_iiid,@function
        .size           _Z18D_softThresholdingPdS_S_S_iiid,(.L_x_29 - _Z18D_softThresholdingPdS_S_S_iiid)
        .other          _Z18D_softThresholdingPdS_S_S_iiid,@"STO_CUDA_ENTRY STV_DEFAULT"
_Z18D_softThresholdingPdS_S_S_iiid:
.text._Z18D_softThresholdingPdS_S_S_iiid:
[----:B------:R-:W-:Y:S01]  /*0000*/  LDC R1, c[0x0][0x37c] ;  /* 0x0000df00ff017b82 */ /* 0x000fe20000000800 */
[----:B------:R-:W0:Y:S07]  /*0010*/  S2R R3, SR_TID.X ;  /* 0x0000000000037919 */ /* 0x000e2e0000002100 */
[----:B------:R-:W0:Y:S01]  /*0020*/  S2UR UR7, SR_CTAID.X ;  /* 0x00000000000779c3 */ /* 0x000e220000002500 */
[----:B------:R-:W1:Y:S01]  /*0030*/  LDCU.64 UR4, c[0x0][0x3a0] ;  /* 0x00007400ff0477ac */ /* 0x000e620008000a00 */
[----:B------:R-:W-:Y:S04]  /*0040*/  BSSY.RECONVERGENT B1, `(.L_x_0) ;  /* 0x0000090000017945 */ /* 0x000fe80003800200 */
[----:B------:R-:W-:Y:S01]  /*0050*/  BSSY.RELIABLE B0, `(.L_x_1) ;  /* 0x0000060000007945 */ /* 0x000fe20003800100 */
[----:B------:R-:W2:Y:S01]  /*0060*/  LDCU UR6, c[0x0][0x3a8] ;  /* 0x00007500ff0677ac */ /* 0x000ea20008000800 */
[----:B------:R-:W0:Y:S01]  /*0070*/  LDC R0, c[0x0][0x360] ;  /* 0x0000d800ff007b82 */ /* 0x000e220000000800 */
[----:B------:R-:W3:Y:S01]  /*0080*/  LDCU.64 UR8, c[0x0][0x358] ;  /* 0x00006b00ff0877ac */ /* 0x000ee20008000a00 */
[----:B-1----:R-:W-:-:S04]  /*0090*/  UIMAD UR4, UR5, UR4, URZ ;  /* 0x00000004050472a4 */ /* 0x002fc8000f8e02ff */
[----:B--2---:R-:W-:Y:S01]  /*00a0*/  UIMAD UR4, UR4, UR6, URZ ;  /* 0x00000006040472a4 */ /* 0x004fe2000f8e02ff */
[----:B0-----:R-:W-:-:S05]  /*00b0*/  IMAD R0, R0, UR7, R3 ;  /* 0x0000000700007c24 */ /* 0x001fca000f8e0203 */
[----:B------:R-:W-:-:S13]  /*00c0*/  ISETP.GE.AND P0, PT, R0, UR4, PT ;  /* 0x0000000400007c0c */ /* 0x000fda000bf06270 */
[----:B---3--:R-:W-:Y:S05]  /*00d0*/  @!P0 BRA `(.L_x_2) ;  /* 0x00000000001c8947 */ /* 0x008fea0003800000 */
[----:B------:R-:W0:Y:S08]  /*00e0*/  LDC.64 R24, c[0x0][0x390] ;  /* 0x0000e400ff187b82 */ /* 0x000e300000000a00 */
[----:B------:R-:W1:Y:S01]  /*00f0*/  LDC.64 R4, c[0x0][0x398] ;  /* 0x0000e600ff047b82 */ /* 0x000e620000000a00 */
[----:B0-----:R-:W-:-:S06]  /*0100*/  IMAD.WIDE R24, R0, 0x8, R24 ;  /* 0x0000000800187825 */ /* 0x001fcc00078e0218 */
[----:B------:R-:W5:Y:S01]  /*0110*/  LDG.E.64 R24, desc[UR8][R24.64] ;  /* 0x0000000818187981 */ /* 0x000f62000c1e1b00 */
[----:B-1----:R-:W-:-:S06]  /*0120*/  IMAD.WIDE R4, R0, 0x8, R4 ;  /* 0x0000000800047825 */ /* 0x002fcc00078e0204 */
[----:B------:R-:W5:Y:S01]  /*0130*/  LDG.E.64 R4, desc[UR8][R4.64] ;  /* 0x0000000804047981 */ /* 0x000f62000c1e1b00 */
[----:B------:R-:W-:Y:S05]  /*0140*/  BRA `(.L_x_3) ;  /* 0x0000000400407947 */ /* 0x000fea0003800000 */
.L_x_2:
[----:B------:R-:W0:Y:S02]  /*0150*/  LDC.64 R2, c[0x0][0x390] ;  /* 0x0000e400ff027b82 */ /* 0x000e240000000a00 */
[----:B0-----:R-:W-:-:S05]  /*0160*/  IMAD.WIDE R4, R0, 0x8, R2 ;  /* 0x0000000800047825 */ /* 0x001fca00078e0202 */
[----:B------:R-:W2:Y:S01]  /*0170*/  LDG.E.64 R24, desc[UR8][R4.64] ;  /* 0x0000000804187981 */ /* 0x000ea2000c1e1b00 */
[----:B------:R-:W-:Y:S01]  /*0180*/  BSSY.RECONVERGENT B2, `(.L_x_4) ;  /* 0x0000005000027945 */ /* 0x000fe20003800200 */
[----:B--2---:R-:W-:-:S10]  /*0190*/  DADD R2, -RZ, |R24| ;  /* 0x00000000ff027229 */ /* 0x004fd40000000518 */
[----:B------:R-:W-:Y:S01]  /*01a0*/  IMAD.MOV.U32 R10, RZ, RZ, R2 ;  /* 0x000000ffff0a7224 */ /* 0x000fe200078e0002 */
[----:B------:R-:W-:-:S07]  /*01b0*/  MOV R2, 0x1d0 ;  /* 0x000001d000027802 */ /* 0x000fce0000000f00 */
[----:B------:R-:W-:Y:S05]  /*01c0*/  CALL.REL.NOINC `($_Z18D_softThresholdingPdS_S_S_iiid$__internal_accurate_pow) ;  /* 0x00000010003c7944 */ /* 0x000fea0003c00000 */
[----:B------:R-:W-:Y:S05]  /*01d0*/  BSYNC.RECONVERGENT B2 ;  /* 0x0000000000027941 */ /* 0x000fea0003800200 */
.L_x_4:
[----:B------:R-:W0:Y:S02]  /*01e0*/  LDC.64 R2, c[0x0][0x398] ;  /* 0x0000e600ff027b82 */ /* 0x000e240000000a00 */
[----:B0-----:R-:W-:-:S06]  /*01f0*/  IMAD.WIDE R4, R0, 0x8, R2 ;  /* 0x0000000800047825 */ /* 0x001fcc00078e0202 */
[----:B------:R-:W2:Y:S01]  /*0200*/  LDG.E.64 R4, desc[UR8][R4.64] ;  /* 0x0000000804047981 */ /* 0x000ea2000c1e1b00 */
[C---:B------:R-:W-:Y:S01]  /*0210*/  DADD R2, R24.reuse, 2 ;  /* 0x4000000018027429 */ /* 0x040fe20000000000 */
[----:B------:R-:W-:Y:S01]  /*0220*/  BSSY.RECONVERGENT B2, `(.L_x_5) ;  /* 0x0000010000027945 */ /* 0x000fe20003800200 */
[----:B------:R-:W-:Y:S01]  /*0230*/  DSETP.NEU.AND P0, PT, R24, RZ, PT ;  /* 0x000000ff1800722a */ /* 0x000fe20003f0d000 */
[----:B------:R-:W-:-:S07]  /*0240*/  IMAD.MOV.U32 R7, RZ, RZ, R9 ;  /* 0x000000ffff077224 */ /* 0x000fce00078e0009 */
[----:B------:R-:W-:-:S04]  /*0250*/  LOP3.LUT R6, R3, 0x7ff00000, RZ, 0xc0, !PT ;  /* 0x7ff0000003067812 */ /* 0x000fc800078ec0ff */
[----:B------:R-:W-:Y:S01]  /*0260*/  ISETP.NE.AND P1, PT, R6, 0x7ff00000, PT ;  /* 0x7ff000000600780c */ /* 0x000fe20003f25270 */
[----:B------:R-:W-:Y:S01]  /*0270*/  IMAD.MOV.U32 R6, RZ, RZ, R8 ;  /* 0x000000ffff067224 */ /* 0x000fe200078e0008 */
[----:B------:R-:W-:Y:S01]  /*0280*/  @!P0 CS2R R6, SRZ ;  /* 0x0000000000068805 */ /* 0x000fe2000001ff00 */
[----:B--2---:R-:W-:-:S10]  /*0290*/  DADD R2, -RZ, |R4| ;  /* 0x00000000ff027229 */ /* 0x004fd40000000504 */
[----:B------:R-:W-:Y:S01]  /*02a0*/  IMAD.MOV.U32 R10, RZ, RZ, R2 ;  /* 0x000000ffff0a7224 */ /* 0x000fe200078e0002 */
[----:B------:R-:W-:Y:S06]  /*02b0*/  @P1 BRA `(.L_x_6) ;  /* 0x0000000000181947 */ /* 0x000fec0003800000 */
[----:B------:R-:W-:-:S14]  /*02c0*/  DSETP.NAN.AND P0, PT, R24, R24, PT ;  /* 0x000000181800722a */ /* 0x000fdc0003f08000 */
[----:B------:R-:W-:Y:S01]  /*02d0*/  @P0 DADD R6, R24, 2 ;  /* 0x4000000018060429 */ /* 0x000fe20000000000 */
[----:B------:R-:W-:Y:S10]  /*02e0*/  @P0 BRA `(.L_x_6) ;  /* 0x00000000000c0947 */ /* 0x000ff40003800000 */
[----:B------:R-:W-:-:S14]  /*02f0*/  DSETP.NEU.AND P0, PT, |R24|, +INF , PT ;  /* 0x7ff000001800742a */ /* 0x000fdc0003f0d200 */
[----:B------:R-:W-:Y:S02]  /*0300*/  @!P0 IMAD.MOV.U32 R6, RZ, RZ, 0x0 ;  /* 0x00000000ff068424 */ /* 0x000fe400078e00ff */
[----:B------:R-:W-:-:S07]  /*0310*/  @!P0 IMAD.MOV.U32 R7, RZ, RZ, 0x7ff00000 ;  /* 0x7ff00000ff078424 */ /* 0x000fce00078e00ff */
.L_x_6:
[----:B------:R-:W-:Y:S05]  /*0320*/  BSYNC.RECONVERGENT B2 ;  /* 0x0000000000027941 */ /* 0x000fea0003800200 */
.L_x_5:
[----:B------:R-:W-:Y:S01]  /*0330*/  BSSY.RECONVERGENT B2, `(.L_x_7) ;  /* 0x0000003000027945 */ /* 0x000fe20003800200 */
[----:B------:R-:W-:-:S07]  /*0340*/  MOV R2, 0x360 ;  /* 0x0000036000027802 */ /* 0x000fce0000000f00 */
[----:B------:R-:W-:Y:S05]  /*0350*/  CALL.REL.NOINC `($_Z18D_softThresholdingPdS_S_S_iiid$__internal_accurate_pow) ;  /* 0x0000000c00d87944 */ /* 0x000fea0003c00000 */
[----:B------:R-:W-:Y:S05]  /*0360*/  BSYNC.RECONVERGENT B2 ;  /* 0x0000000000027941 */ /* 0x000fea0003800200 */
.L_x_7:
[C---:B------:R-:W-:Y:S01]  /*0370*/  DADD R2, R4.reuse, 2 ;  /* 0x4000000004027429 */ /* 0x040fe20000000000 */
[----:B------:R-:W-:Y:S01]  /*0380*/  BSSY.RECONVERGENT B2, `(.L_x_8) ;  /* 0x0000010000027945 */ /* 0x000fe20003800200 */
[----:B------:R-:W-:Y:S02]  /*0390*/  DSETP.NEU.AND P1, PT, R4, RZ, PT ;  /* 0x000000ff0400722a */ /* 0x000fe40003f2d000 */
[----:B------:R-:W-:Y:S02]  /*03a0*/  DSETP.NEU.AND P3, PT, R24, 1, PT ;  /* 0x3ff000001800742a */ /* 0x000fe40003f6d000 */
[----:B------:R-:W-:-:S04]  /*03b0*/  DSETP.NEU.AND P0, PT, R4, 1, PT ;  /* 0x3ff000000400742a */ /* 0x000fc80003f0d000 */
[----:B------:R-:W-:Y:S02]  /*03c0*/  LOP3.LUT R2, R3, 0x7ff00000, RZ, 0xc0, !PT ;  /* 0x7ff0000003027812 */ /* 0x000fe400078ec0ff */
[----:B------:R-:W-:Y:S02]  /*03d0*/  FSEL R3, R7, 1.875, P3 ;  /* 0x3ff0000007037808 */ /* 0x000fe40001800000 */
[----:B------:R-:W-:Y:S02]  /*03e0*/  ISETP.NE.AND P2, PT, R2, 0x7ff00000, PT ;  /* 0x7ff000000200780c */ /* 0x000fe40003f45270 */
[----:B------:R-:W-:Y:S02]  /*03f0*/  FSEL R2, R6, RZ, P3 ;  /* 0x000000ff06027208 */ /* 0x000fe40001800000 */
[----:B------:R-:W-:-:S09]  /*0400*/  @!P1 CS2R R8, SRZ ;  /* 0x0000000000089805 */ /* 0x000fd2000001ff00 */
[----:B------:R-:W-:Y:S05]  /*0410*/  @P2 BRA `(.L_x_9) ;  /* 0x0000000000182947 */ /* 0x000fea0003800000 */
[----:B------:R-:W-:-:S14]  /*0420*/  DSETP.NAN.AND P1, PT, R4, R4, PT ;  /* 0x000000040400722a */ /* 0x000fdc0003f28000 */
[----:B------:R-:W-:Y:S01]  /*0430*/  @P1 DADD R8, R4, 2 ;  /* 0x4000000004081429 */ /* 0x000fe20000000000 */
[----:B------:R-:W-:Y:S10]  /*0440*/  @P1 BRA `(.L_x_9) ;  /* 0x00000000000c1947 */ /* 0x000ff40003800000 */
[----:B------:R-:W-:-:S14]  /*0450*/  DSETP.NEU.AND P1, PT, |R4|, +INF , PT ;  /* 0x7ff000000400742a */ /* 0x000fdc0003f2d200 */
[----:B------:R-:W-:Y:S02]  /*0460*/  @!P1 IMAD.MOV.U32 R8, RZ, RZ, 0x0 ;  /* 0x00000000ff089424 */ /* 0x000fe400078e00ff */
[----:B------:R-:W-:-:S07]  /*0470*/  @!P1 IMAD.MOV.U32 R9, RZ, RZ, 0x7ff00000 ;  /* 0x7ff00000ff099424 */ /* 0x000fce00078e00ff */
.L_x_9:
[----:B------:R-:W-:Y:S05]  /*0480*/  BSYNC.RECONVERGENT B2 ;  /* 0x0000000000027941 */ /* 0x000fea0003800200 */
.L_x_8:
[----:B------:R-:W-:Y:S01]  /*0490*/  FSEL R6, R8, RZ, P0 ;  /* 0x000000ff08067208 */ /* 0x000fe20000000000 */
[----:B------:R-:W-:Y:S01]  /*04a0*/  IMAD.MOV.U32 R8, RZ, RZ, 0x0 ;  /* 0x00000000ff087424 */ /* 0x000fe200078e00ff */
[----:B------:R-:W-:Y:S01]  /*04b0*/  FSEL R7, R9, 1.875, P0 ;  /* 0x3ff0000009077808 */ /* 0x000fe20000000000 */
[----:B------:R-:W-:Y:S01]  /*04c0*/  IMAD.MOV.U32 R9, RZ, RZ, 0x3fd80000 ;  /* 0x3fd80000ff097424 */ /* 0x000fe200078e00ff */
[----:B------:R-:W-:Y:S04]  /*04d0*/  BSSY.RECONVERGENT B2, `(.L_x_10) ;  /* 0x0000012000027945 */ /* 0x000fe80003800200 */
[----:B------:R-:W-:-:S06]  /*04e0*/  DADD R2, R2, R6 ;  /* 0x0000000002027229 */ /* 0x000fcc0000000006 */
[----:B------:R-:W0:Y:S04]  /*04f0*/  MUFU.RSQ64H R11, R3 ;  /* 0x00000003000b7308 */ /* 0x000e280000001c00 */
[----:B------:R-:W-:-:S05]  /*0500*/  VIADD R10, R3, 0xfcb00000 ;  /* 0xfcb00000030a7836 */ /* 0x000fca0000000000 */
[----:B------:R-:W-:Y:S01]  /*0510*/  ISETP.GE.U32.AND P0, PT, R10, 0x7ca00000, PT ;  /* 0x7ca000000a00780c */ /* 0x000fe20003f06070 */
[----:B0-----:R-:W-:-:S08]  /*0520*/  DMUL R6, R10, R10 ;  /* 0x0000000a0a067228 */ /* 0x001fd00000000000 */
[----:B------:R-:W-:-:S08]  /*0530*/  DFMA R6, R2, -R6, 1 ;  /* 0x3ff000000206742b */ /* 0x000fd00000000806 */
[----:B------:R-:W-:Y:S02]  /*0540*/  DFMA R8, R6, R8, 0.5 ;  /* 0x3fe000000608742b */ /* 0x000fe40000000008 */
[----:B------:R-:W-:-:S08]  /*0550*/  DMUL R6, R10, R6 ;  /* 0x000000060a067228 */ /* 0x000fd00000000000 */
[----:B------:R-:W-:-:S08]  /*0560*/  DFMA R14, R8, R6, R10 ;  /* 0x00000006080e722b */ /* 0x000fd0000000000a */
[----:B------:R-:W-:Y:S02]  /*0570*/  DMUL R16, R2, R14 ;  /* 0x0000000e02107228 */ /* 0x000fe40000000000 */
[----:B------:R-:W-:Y:S01]  /*0580*/  VIADD R13, R15, 0xfff00000 ;  /* 0xfff000000f0d7836 */ /* 0x000fe20000000000 */
[----:B------:R-:W-:-:S05]  /*0590*/  MOV R12, R14 ;  /* 0x0000000e000c7202 */ /* 0x000fca0000000f00 */
[----:B------:R-:W-:-:S08]  /*05a0*/  DFMA R18, R16, -R16, R2 ;  /* 0x800000101012722b */ /* 0x000fd00000000002 */
[----:B------:R-:W-:Y:S01]  /*05b0*/  DFMA R8, R18, R12, R16 ;  /* 0x0000000c1208722b */ /* 0x000fe20000000010 */
[----:B------:R-:W-:Y:S10]  /*05c0*/  @!P0 BRA `(.L_x_11) ;  /* 0x0000000000088947 */ /* 0x000ff40003800000 */
[----:B------:R-:W-:-:S07]  /*05d0*/  MOV R6, 0x5f0 ;  /* 0x000005f000067802 */ /* 0x000fce0000000f00 */
[----:B------:R-:W-:Y:S05]  /*05e0*/  CALL.REL.NOINC `($__internal_1_$__cuda_sm20_dsqrt_rn_f64_mediumpath_v1) ;  /* 0x0000000800847944 */ /* 0x000fea0003c00000 */
.L_x_11:
[----:B------:R-:W-:Y:S05]  /*05f0*/  BSYNC.RECONVERGENT B2 ;  /* 0x0000000000027941 */ /* 0x000fea0003800200 */
.L_x_10:
[----:B------:R-:W-:Y:S01]  /*0600*/  DSETP.NEU.AND P0, PT, R2, RZ, PT ;  /* 0x000000ff0200722a */ /* 0x000fe20003f0d000 */
[----:B------:R-:W-:Y:S02]  /*0610*/  CS2R R6, SRZ ;  /* 0x0000000000067805 */ /* 0x000fe4000001ff00 */
[----:B------:R-:W-:-:S11]  /*0620*/  CS2R R2, SRZ ;  /* 0x0000000000027805 */ /* 0x000fd6000001ff00 */
[----:B------:R-:W-:Y:S05]  /*0630*/  @!P0 BREAK.RELIABLE B0 ;  /* 0x0000000000008942 */ /* 0x000fea0003800100 */
[----:B------:R-:W-:Y:S05]  /*0640*/  @!P0 BRA `(.L_x_12) ;  /* 0x0000000000bc8947 */ /* 0x000fea0003800000 */
.L_x_3:
[----:B------:R-:W-:Y:S05]  /*0650*/  BSYNC.RELIABLE B0 ;  /* 0x0000000000007941 */ /* 0x000fea0003800100 */
.L_x_1:
[----:B------:R-:W0:Y:S01]  /*0660*/  MUFU.RCP64H R3, R9 ;  /* 0x0000000900037308 */ /* 0x000e220000001800 */
[----:B------:R-:W-:Y:S01]  /*0670*/  IMAD.MOV.U32 R2, RZ, RZ, 0x1 ;  /* 0x00000001ff027424 */ /* 0x000fe200078e00ff */
[----:B-----5:R-:W-:Y:S01]  /*0680*/  FSETP.GEU.AND P1, PT, |R25|, 6.5827683646048100446e-37, PT ;  /* 0x036000001900780b */ /* 0x020fe20003f2e200 */
[----:B------:R-:W-:Y:S04]  /*0690*/  BSSY.RECONVERGENT B2, `(.L_x_13) ;  /* 0x0000014000027945 */ /* 0x000fe80003800200 */
[----:B0-----:R-:W-:-:S08]  /*06a0*/  DFMA R6, R2, -R8, 1 ;  /* 0x3ff000000206742b */ /* 0x001fd00000000808 */
[----:B------:R-:W-:-:S08]  /*06b0*/  DFMA R6, R6, R6, R6 ;  /* 0x000000060606722b */ /* 0x000fd00000000006 */
[----:B------:R-:W-:-:S08]  /*06c0*/  DFMA R6, R2, R6, R2 ;  /* 0x000000060206722b */ /* 0x000fd00000000002 */
[----:B------:R-:W-:-:S08]  /*06d0*/  DFMA R2, R6, -R8, 1 ;  /* 0x3ff000000602742b */ /* 0x000fd00000000808 */
[----:B------:R-:W-:-:S08]  /*06e0*/  DFMA R2, R6, R2, R6 ;  /* 0x000000020602722b */ /* 0x000fd00000000006 */
[----:B------:R-:W-:-:S08]  /*06f0*/  DMUL R6, R2, R24 ;  /* 0x0000001802067228 */ /* 0x000fd00000000000 */
[----:B------:R-:W-:-:S08]  /*0700*/  DFMA R10, R6, -R8, R24 ;  /* 0x80000008060a722b */ /* 0x000fd00000000018 */
[----:B------:R-:W-:-:S10]  /*0710*/  DFMA R2, R2, R10, R6 ;  /* 0x0000000a0202722b */ /* 0x000fd40000000006 */
[----:B------:R-:W-:-:S05]  /*0720*/  FFMA R6, RZ, R9, R3 ;  /* 0x00000009ff067223 */ /* 0x000fca0000000003 */
[----:B------:R-:W-:-:S13]  /*0730*/  FSETP.GT.AND P0, PT, |R6|, 1.469367938527859385e-39, PT ;  /* 0x001000000600780b */ /* 0x000fda0003f04200 */
[----:B------:R-:W-:Y:S05]  /*0740*/  @P0 BRA P1, `(.L_x_14) ;  /* 0x0000000000200947 */ /* 0x000fea0000800000 */
[----:B------:R-:W-:Y:S01]  /*0750*/  IMAD.MOV.U32 R12, RZ, RZ, R24 ;  /* 0x000000ffff0c7224 */ /* 0x000fe200078e0018 */
[----:B------:R-:W-:Y:S01]  /*0760*/  MOV R16, 0x7b0 ;  /* 0x000007b000107802 */ /* 0x000fe20000000f00 */
[----:B------:R-:W-:Y:S02]  /*0770*/  IMAD.MOV.U32 R13, RZ, RZ, R25 ;  /* 0x000000ffff0d7224 */ /* 0x000fe400078e0019 */
[----:B------:R-:W-:Y:S02]  /*0780*/  IMAD.MOV.U32 R10, RZ, RZ, R8 ;  /* 0x000000ffff0a7224 */ /* 0x000fe400078e0008 */
[----:B------:R-:W-:-:S07]  /*0790*/  IMAD.MOV.U32 R11, RZ, RZ, R9 ;  /* 0x000000ffff0b7224 */ /* 0x000fce00078e0009 */
[----:B------:R-:W-:Y:S05]  /*07a0*/  CALL.REL.NOINC `($__internal_0_$__cuda_sm20_div_rn_f64_full) ;  /* 0x0000000000a47944 */ /* 0x000fea0003c00000 */
[----:B------:R-:W-:Y:S02]  /*07b0*/  IMAD.MOV.U32 R2, RZ, RZ, R6 ;  /* 0x000000ffff027224 */ /* 0x000fe400078e0006 */
[----:B------:R-:W-:-:S07]  /*07c0*/  IMAD.MOV.U32 R3, RZ, RZ, R7 ;  /* 0x000000ffff037224 */ /* 0x000fce00078e0007 */
.L_x_14:
[----:B------:R-:W-:Y:S05]  /*07d0*/  BSYNC.RECONVERGENT B2 ;  /* 0x0000000000027941 */ /* 0x000fea0003800200 */
.L_x_13:
[----:B------:R-:W0:Y:S01]  /*07e0*/  MUFU.RCP64H R7, R9 ;  /* 0x0000000900077308 */ /* 0x000e220000001800 */
[----:B------:R-:W-:Y:S01]  /*07f0*/  IMAD.MOV.U32 R6, RZ, RZ, 0x1 ;  /* 0x00000001ff067424 */ /* 0x000fe200078e00ff */
[----:B------:R-:W-:Y:S01]  /*0800*/  FSETP.GEU.AND P1, PT, |R5|, 6.5827683646048100446e-37, PT ;  /* 0x036000000500780b */ /* 0x000fe20003f2e200 */
        /* <DEDUP_REMOVED lines=13> */
[----:B------:R-:W-:Y:S01]  /*08e0*/  MOV R10, R8 ;  /* 0x00000008000a7202 */ /* 0x000fe20000000f00 */
[----:B------:R-:W-:Y:S01]  /*08f0*/  IMAD.MOV.U32 R13, RZ, RZ, R5 ;  /* 0x000000ffff0d7224 */ /* 0x000fe200078e0005 */
[----:B------:R-:W-:Y:S01]  /*0900*/  MOV R16, 0x930 ;  /* 0x0000093000107802 */ /* 0x000fe20000000f00 */
[----:B------:R-:W-:-:S07]  /*0910*/  IMAD.MOV.U32 R11, RZ, RZ, R9 ;  /* 0x000000ffff0b7224 */ /* 0x000fce00078e0009 */
[----:B------:R-:W-:Y:S05]  /*0920*/  CALL.REL.NOINC `($__internal_0_$__cuda_sm20_div_rn_f64_full) ;  /* 0x0000000000447944 */ /* 0x000fea0003c00000 */
.L_x_15:
[----:B------:R-:W-:Y:S05]  /*0930*/  BSYNC.RECONVERGENT B2 ;  /* 0x0000000000027941 */ /* 0x000fea0003800200 */
.L_x_12:
[----:B------:R-:W-:Y:S05]  /*0940*/  BSYNC.RECONVERGENT B1 ;  /* 0x0000000000017941 */ /* 0x000fea0003800200 */
.L_x_0:
[----:B------:R-:W-:Y:S05]  /*0950*/  WARPSYNC.ALL ;  /* 0x0000000000007948 */ /* 0x000fea0003800000 */
[----:B------:R-:W0:Y:S01]  /*0960*/  LDCU.64 UR4, c[0x0][0x3b0] ;  /* 0x00007600ff0477ac */ /* 0x000e220008000a00 */
[----:B------:R-:W1:Y:S08]  /*0970*/  LDC.64 R10, c[0x0][0x380] ;  /* 0x0000e000ff0a7b82 */ /* 0x000e700000000a00 */
[----:B------:R-:W2:Y:S01]  /*0980*/  LDC.64 R12, c[0x0][0x388] ;  /* 0x0000e200ff0c7b82 */ /* 0x000ea20000000a00 */
[----:B0-----:R-:W-:-:S02]  /*0990*/  DADD R4, R8, -UR4 ;  /* 0x8000000408047e29 */ /* 0x001fc40008000000 */
[----:B------:R-:W-:-:S08]  /*09a0*/  DSETP.GT.AND P0, PT, R8, UR4, PT ;  /* 0x0000000408007e2a */ /* 0x000fd0000bf04000 */
[----:B------:R-:W-:Y:S02]  /*09b0*/  FSEL R4, R4, RZ, P0 ;  /* 0x000000ff04047208 */ /* 0x000fe40000000000 */
[----:B------:R-:W-:Y:S01]  /*09c0*/  FSEL R5, R5, RZ, P0 ;  /* 0x000000ff05057208 */ /* 0x000fe20000000000 */
[----:B--2---:R-:W-:-:S05]  /*09d0*/  IMAD.WIDE R8, R0, 0x8, R12 ;  /* 0x0000000800087825 */ /* 0x004fca00078e020c */
[C---:B------:R-:W-:Y:S02]  /*09e0*/  DMUL R2, R4.reuse, R2 ;  /* 0x0000000204027228 */ /* 0x040fe40000000000 */
[----:B------:R-:W-:Y:S01]  /*09f0*/  DMUL R6, R4, R6 ;  /* 0x0000000604067228 */ /* 0x000fe20000000000 */
[----:B-1----:R-:W-:-:S05]  /*0a00*/  IMAD.WIDE R4, R0, 0x8, R10 ;  /* 0x0000000800047825 */ /* 0x002fca00078e020a */
[----:B------:R-:W-:Y:S04]  /*0a10*/  STG.E.64 desc[UR8][R4.64], R2 ;  /* 0x0000000204007986 */ /* 0x000fe8000c101b08 */
[----:B------:R-:W-:Y:S01]  /*0a20*/  STG.E.64 desc[UR8][R8.64], R6 ;  /* 0x0000000608007986 */ /* 0x000fe2000c101b08 */
[----:B------:R-:W-:Y:S05]  /*0a30*/  EXIT ;  /* 0x000000000000794d */ /* 0x000fea0003800000 */
        .weak           $__internal_0_$__cuda_sm20_div_rn_f64_full
        .type           $__internal_0_$__cuda_sm20_div_rn_f64_full,@function
        .size           $__internal_0_$__cuda_sm20_div_rn_f64_full,($__internal_1_$__cuda_sm20_dsqrt_rn_f64_mediumpath_v1 - $__internal_0_$__cuda_sm20_div_rn_f64_full)
$__internal_0_$__cuda_sm20_div_rn_f64_full:
[C---:B------:R-:W-:Y:S01]  /*0a40*/  FSETP.GEU.AND P0, PT, |R11|.reuse, 1.469367938527859385e-39, PT ;  /* 0x001000000b00780b */ /* 0x040fe20003f0e200 */
[----:B------:R-:W-:Y:S01]  /*0a50*/  IMAD.MOV.U32 R20, RZ, RZ, 0x1 ;  /* 0x00000001ff147424 */ /* 0x000fe200078e00ff */
[----:B------:R-:W-:Y:S01]  /*0a60*/  LOP3.LUT R6, R11, 0x800fffff, RZ, 0xc0, !PT ;  /* 0x800fffff0b067812 */ /* 0x000fe200078ec0ff */
[----:B------:R-:W-:Y:S01]  /*0a70*/  BSSY.RECONVERGENT B3, `(.L_x_16) ;  /* 0x0000054000037945 */ /* 0x000fe20003800200 */
[C---:B------:R-:W-:Y:S02]  /*0a80*/  FSETP.GEU.AND P2, PT, |R13|.reuse, 1.469367938527859385e-39, PT ;  /* 0x001000000d00780b */ /* 0x040fe40003f4e200 */
[----:B------:R-:W-:Y:S01]  /*0a90*/  LOP3.LUT R7, R6, 0x3ff00000, RZ, 0xfc, !PT ;  /* 0x3ff0000006077812 */ /* 0x000fe200078efcff */
[----:B------:R-:W-:Y:S01]  /*0aa0*/  IMAD.MOV.U32 R6, RZ, RZ, R10 ;  /* 0x000000ffff067224 */ /* 0x000fe200078e000a */
[----:B------:R-:W-:Y:S02]  /*0ab0*/  LOP3.LUT R17, R13, 0x7ff00000, RZ, 0xc0, !PT ;  /* 0x7ff000000d117812 */ /* 0x000fe400078ec0ff */
[----:B------:R-:W-:-:S03]  /*0ac0*/  LOP3.LUT R26, R11, 0x7ff00000, RZ, 0xc0, !PT ;  /* 0x7ff000000b1a7812 */ /* 0x000fc600078ec0ff */
[----:B------:R-:W-:Y:S01]  /*0ad0*/  @!P0 DMUL R6, R10, 8.98846567431157953865e+307 ;  /* 0x7fe000000a068828 */ /* 0x000fe20000000000 */
[----:B------:R-:W-:-:S03]  /*0ae0*/  ISETP.GE.U32.AND P1, PT, R17, R26, PT ;  /* 0x0000001a1100720c */ /* 0x000fc60003f26070 */
[----:B------:R-:W-:Y:S01]  /*0af0*/  @!P2 LOP3.LUT R18, R11, 0x7ff00000, RZ, 0xc0, !PT ;  /* 0x7ff000000b12a812 */ /* 0x000fe200078ec0ff */
[----:B------:R-:W-:Y:S01]  /*0b00*/  @!P2 IMAD.MOV.U32 R24, RZ, RZ, RZ ;  /* 0x000000ffff18a224 */ /* 0x000fe200078e00ff */
[----:B------:R-:W0:Y:S02]  /*0b10*/  MUFU.RCP64H R21, R7 ;  /* 0x0000000700157308 */ /* 0x000e240000001800 */
[----:B------:R-:W-:Y:S01]  /*0b20*/  @!P2 ISETP.GE.U32.AND P3, PT, R17, R18, PT ;  /* 0x000000121100a20c */ /* 0x000fe20003f66070 */
[----:B------:R-:W-:Y:S01]  /*0b30*/  IMAD.MOV.U32 R18, RZ, RZ, 0x1ca00000 ;  /* 0x1ca00000ff127424 */ /* 0x000fe200078e00ff */
[----:B------:R-:W-:-:S04]  /*0b40*/  @!P0 LOP3.LUT R26, R7, 0x7ff00000, RZ, 0xc0, !PT ;  /* 0x7ff00000071a8812 */ /* 0x000fc800078ec0ff */
[----:B------:R-:W-:-:S04]  /*0b50*/  @!P2 SEL R19, R18, 0x63400000, !P3 ;  /* 0x634000001213a807 */ /* 0x000fc80005800000 */
[----:B------:R-:W-:-:S04]  /*0b60*/  @!P2 LOP3.LUT R19, R19, 0x80000000, R13, 0xf8, !PT ;  /* 0x800000001313a812 */ /* 0x000fc800078ef80d */
[----:B------:R-:W-:Y:S01]  /*0b70*/  @!P2 LOP3.LUT R25, R19, 0x100000, RZ, 0xfc, !PT ;  /* 0x001000001319a812 */ /* 0x000fe200078efcff */
[----:B0-----:R-:W-:Y:S01]  /*0b80*/  DFMA R14, R20, -R6, 1 ;  /* 0x3ff00000140e742b */ /* 0x001fe20000000806 */
[----:B------:R-:W-:-:S07]  /*0b90*/  IMAD.MOV.U32 R19, RZ, RZ, R17 ;  /* 0x000000ffff137224 */ /* 0x000fce00078e0011 */
[----:B------:R-:W-:-:S08]  /*0ba0*/  DFMA R14, R14, R14, R14 ;  /* 0x0000000e0e0e722b */ /* 0x000fd0000000000e */
[----:B------:R-:W-:Y:S01]  /*0bb0*/  DFMA R20, R20, R14, R20 ;  /* 0x0000000e1414722b */ /* 0x000fe20000000014 */
[----:B------:R-:W-:Y:S01]  /*0bc0*/  SEL R15, R18, 0x63400000, !P1 ;  /* 0x63400000120f7807 */ /* 0x000fe20004800000 */
[----:B------:R-:W-:-:S03]  /*0bd0*/  IMAD.MOV.U32 R14, RZ, RZ, R12 ;  /* 0x000000ffff0e7224 */ /* 0x000fc600078e000c */
[----:B------:R-:W-:-:S03]  /*0be0*/  LOP3.LUT R15, R15, 0x800fffff, R13, 0xf8, !PT ;  /* 0x800fffff0f0f7812 */ /* 0x000fc600078ef80d */
[----:B------:R-:W-:-:S03]  /*0bf0*/  DFMA R22, R20, -R6, 1 ;  /* 0x3ff000001416742b */ /* 0x000fc60000000806 */
[----:B------:R-:W-:-:S05]  /*0c00*/  @!P2 DFMA R14, R14, 2, -R24 ;  /* 0x400000000e0ea82b */ /* 0x000fca0000000818 */
[----:B------:R-:W-:-:S05]  /*0c10*/  DFMA R22, R20, R22, R20 ;  /* 0x000000161416722b */ /* 0x000fca0000000014 */
[----:B------:R-:W-:-:S03]  /*0c20*/  @!P2 LOP3.LUT R19, R15, 0x7ff00000, RZ, 0xc0, !PT ;  /* 0x7ff000000f13a812 */ /* 0x000fc600078ec0ff */
[----:B------:R-:W-:Y:S02]  /*0c30*/  DMUL R20, R22, R14 ;  /* 0x0000000e16147228 */ /* 0x000fe40000000000 */
[----:B------:R-:W-:-:S05]  /*0c40*/  VIADD R27, R19, 0xffffffff ;  /* 0xffffffff131b7836 */ /* 0x000fca0000000000 */
[----:B------:R-:W-:Y:S01]  /*0c50*/  ISETP.GT.U32.AND P0, PT, R27, 0x7feffffe, PT ;  /* 0x7feffffe1b00780c */ /* 0x000fe20003f04070 */
[----:B------:R-:W-:Y:S01]  /*0c60*/  VIADD R27, R26, 0xffffffff ;  /* 0xffffffff1a1b7836 */ /* 0x000fe20000000000 */
[----:B------:R-:W-:-:S04]  /*0c70*/  DFMA R24, R20, -R6, R14 ;  /* 0x800000061418722b */ /* 0x000fc8000000000e */
[----:B------:R-:W-:-:S04]  /*0c80*/  ISETP.GT.U32.OR P0, PT, R27, 0x7feffffe, P0 ;  /* 0x7feffffe1b00780c */ /* 0x000fc80000704470 */
[----:B------:R-:W-:-:S09]  /*0c90*/  DFMA R24, R22, R24, R20 ;  /* 0x000000181618722b */ /* 0x000fd20000000014 */
[----:B------:R-:W-:Y:S05]  /*0ca0*/  @P0 BRA `(.L_x_17) ;  /* 0x00000000006c0947 */ /* 0x000fea0003800000 */
[----:B------:R-:W-:-:S04]  /*0cb0*/  LOP3.LUT R20, R11, 0x7ff00000, RZ, 0xc0, !PT ;  /* 0x7ff000000b147812 */ /* 0x000fc800078ec0ff */
[CC--:B------:R-:W-:Y:S02]  /*0cc0*/  VIADDMNMX R12, R17.reuse, -R20.reuse, 0xb9600000, !PT ;  /* 0xb9600000110c7446 */ /* 0x0c0fe40007800914 */
[----:B------:R-:W-:Y:S02]  /*0cd0*/  ISETP.GE.U32.AND P0, PT, R17, R20, PT ;  /* 0x000000141100720c */ /* 0x000fe40003f06070 */
[----:B------:R-:W-:Y:S02]  /*0ce0*/  VIMNMX R12, PT, PT, R12, 0x46a00000, PT ;  /* 0x46a000000c0c7848 */ /* 0x000fe40003fe0100 */
[----:B------:R-:W-:Y:S01]  /*0cf0*/  SEL R13, R18, 0x63400000, !P0 ;  /* 0x63400000120d7807 */ /* 0x000fe20004000000 */
[----:B------:R-:W-:-:S04]  /*0d00*/  IMAD.MOV.U32 R18, RZ, RZ, RZ ;  /* 0x000000ffff127224 */ /* 0x000fc800078e00ff */
[----:B------:R-:W-:-:S05]  /*0d10*/  IMAD.IADD R12, R12, 0x1, -R13 ;  /* 0x000000010c0c7824 */ /* 0x000fca00078e0a0d */
[----:B------:R-:W-:-:S06]  /*0d20*/  IADD3 R19, PT, PT, R12, 0x7fe00000, RZ ;  /* 0x7fe000000c137810 */ /* 0x000fcc0007ffe0ff */
[----:B------:R-:W-:-:S10]  /*0d30*/  DMUL R20, R24, R18 ;  /* 0x0000001218147228 */ /* 0x000fd40000000000 */
[----:B------:R-:W-:-:S13]  /*0d40*/  FSETP.GTU.AND P0, PT, |R21|, 1.469367938527859385e-39, PT ;  /* 0x001000001500780b */ /* 0x000fda0003f0c200 */
[----:B------:R-:W-:Y:S05]  /*0d50*/  @P0 BRA `(.L_x_18) ;  /* 0x0000000000940947 */ /* 0x000fea0003800000 */
[----:B------:R-:W-:Y:S01]  /*0d60*/  DFMA R6, R24, -R6, R14 ;  /* 0x800000061806722b */ /* 0x000fe2000000000e */
[----:B------:R-:W-:-:S09]  /*0d70*/  IMAD.MOV.U32 R18, RZ, RZ, RZ ;  /* 0x000000ffff127224 */ /* 0x000fd200078e00ff */
[C---:B------:R-:W-:Y:S02]  /*0d80*/  FSETP.NEU.AND P0, PT, R7.reuse, RZ, PT ;  /* 0x000000ff0700720b */ /* 0x040fe40003f0d000 */
[----:B------:R-:W-:-:S04]  /*0d90*/  LOP3.LUT R11, R7, 0x80000000, R11, 0x48, !PT ;  /* 0x80000000070b7812 */ /* 0x000fc800078e480b */
[----:B------:R-:W-:-:S07]  /*0da0*/  LOP3.LUT R19, R11, R19, RZ, 0xfc, !PT ;  /* 0x000000130b137212 */ /* 0x000fce00078efcff */
[----:B------:R-:W-:Y:S05]  /*0db0*/  @!P0 BRA `(.L_x_18) ;  /* 0x00000000007c8947 */ /* 0x000fea0003800000 */
[----:B------:R-:W-:Y:S01]  /*0dc0*/  IMAD.MOV R7, RZ, RZ, -R12 ;  /* 0x000000ffff077224 */ /* 0x000fe200078e0a0c */
[----:B------:R-:W-:Y:S01]  /*0dd0*/  DMUL.RP R18, R24, R18 ;  /* 0x0000001218127228 */ /* 0x000fe20000008000 */
[----:B------:R-:W-:-:S06]  /*0de0*/  IMAD.MOV.U32 R6, RZ, RZ, RZ ;  /* 0x000000ffff067224 */ /* 0x000fcc00078e00ff */
[----:B------:R-:W-:-:S03]  /*0df0*/  DFMA R6, R20, -R6, R24 ;  /* 0x800000061406722b */ /* 0x000fc60000000018 */
[----:B------:R-:W-:-:S03]  /*0e00*/  LOP3.LUT R11, R19, R11, RZ, 0x3c, !PT ;  /* 0x0000000b130b7212 */ /* 0x000fc600078e3cff */
[----:B------:R-:W-:-:S04]  /*0e10*/  IADD3 R6, PT, PT, -R12, -0x43300000, RZ ;  /* 0xbcd000000c067810 */ /* 0x000fc80007ffe1ff */
[----:B------:R-:W-:-:S04]  /*0e20*/  FSETP.NEU.AND P0, PT, |R7|, R6, PT ;  /* 0x000000060700720b */ /* 0x000fc80003f0d200 */
[----:B------:R-:W-:Y:S02]  /*0e30*/  FSEL R20, R18, R20, !P0 ;  /* 0x0000001412147208 */ /* 0x000fe40004000000 */
[----:B------:R-:W-:Y:S01]  /*0e40*/  FSEL R21, R11, R21, !P0 ;  /* 0x000000150b157208 */ /* 0x000fe20004000000 */
[----:B------:R-:W-:Y:S06]  /*0e50*/  BRA `(.L_x_18) ;  /* 0x0000000000547947 */ /* 0x000fec0003800000 */
.L_x_17:
[----:B------:R-:W-:-:S14]  /*0e60*/  DSETP.NAN.AND P0, PT, R12, R12, PT ;  /* 0x0000000c0c00722a */ /* 0x000fdc0003f08000 */
[----:B------:R-:W-:Y:S05]  /*0e70*/  @P0 BRA `(.L_x_19) ;  /* 0x0000000000440947 */ /* 0x000fea0003800000 */
[----:B------:R-:W-:-:S14]  /*0e80*/  DSETP.NAN.AND P0, PT, R10, R10, PT ;  /* 0x0000000a0a00722a */ /* 0x000fdc0003f08000 */
[----:B------:R-:W-:Y:S05]  /*0e90*/  @P0 BRA `(.L_x_20) ;  /* 0x0000000000300947 */ /* 0x000fea0003800000 */
[----:B------:R-:W-:Y:S01]  /*0ea0*/  ISETP.NE.AND P0, PT, R19, R26, PT ;  /* 0x0000001a1300720c */ /* 0x000fe20003f05270 */
[----:B------:R-:W-:Y:S02]  /*0eb0*/  IMAD.MOV.U32 R20, RZ, RZ, 0x0 ;  /* 0x00000000ff147424 */ /* 0x000fe400078e00ff */
[----:B------:R-:W-:-:S10]  /*0ec0*/  IMAD.MOV.U32 R21, RZ, RZ, -0x80000 ;  /* 0xfff80000ff157424 */ /* 0x000fd400078e00ff */
[----:B------:R-:W-:Y:S05]  /*0ed0*/  @!P0 BRA `(.L_x_18) ;  /* 0x0000000000348947 */ /* 0x000fea0003800000 */
[----:B------:R-:W-:Y:S02]  /*0ee0*/  ISETP.NE.AND P0, PT, R19, 0x7ff00000, PT ;  /* 0x7ff000001300780c */ /* 0x000fe40003f05270 */
[----:B------:R-:W-:Y:S02]  /*0ef0*/  LOP3.LUT R21, R13, 0x80000000, R11, 0x48, !PT ;  /* 0x800000000d157812 */ /* 0x000fe400078e480b */
[----:B------:R-:W-:-:S13]  /*0f00*/  ISETP.EQ.OR P0, PT, R26, RZ, !P0 ;  /* 0x000000ff1a00720c */ /* 0x000fda0004702670 */
[----:B------:R-:W-:Y:S01]  /*0f10*/  @P0 LOP3.LUT R6, R21, 0x7ff00000, RZ, 0xfc, !PT ;  /* 0x7ff0000015060812 */ /* 0x000fe200078efcff */
[----:B------:R-:W-:Y:S02]  /*0f20*/  @!P0 IMAD.MOV.U32 R20, RZ, RZ, RZ ;  /* 0x000000ffff148224 */ /* 0x000fe400078e00ff */
[----:B------:R-:W-:Y:S02]  /*0f30*/  @P0 IMAD.MOV.U32 R20, RZ, RZ, RZ ;  /* 0x000000ffff140224 */ /* 0x000fe400078e00ff */
[----:B------:R-:W-:Y:S01]  /*0f40*/  @P0 IMAD.MOV.U32 R21, RZ, RZ, R6 ;  /* 0x000000ffff150224 */ /* 0x000fe200078e0006 */
[----:B------:R-:W-:Y:S06]  /*0f50*/  BRA `(.L_x_18) ;  /* 0x0000000000147947 */ /* 0x000fec0003800000 */
.L_x_20:
[----:B------:R-:W-:Y:S01]  /*0f60*/  LOP3.LUT R21, R11, 0x80000, RZ, 0xfc, !PT ;  /* 0x000800000b157812 */ /* 0x000fe200078efcff */
[----:B------:R-:W-:Y:S01]  /*0f70*/  IMAD.MOV.U32 R20, RZ, RZ, R10 ;  /* 0x000000ffff147224 */ /* 0x000fe200078e000a */
[----:B------:R-:W-:Y:S06]  /*0f80*/  BRA `(.L_x_18) ;  /* 0x0000000000087947 */ /* 0x000fec0003800000 */
.L_x_19:
[----:B------:R-:W-:Y:S02]  /*0f90*/  LOP3.LUT R21, R13, 0x80000, RZ, 0xfc, !PT ;  /* 0x000800000d157812 */ /* 0x000fe400078efcff */
[----:B------:R-:W-:-:S07]  /*0fa0*/  MOV R20, R12 ;  /* 0x0000000c00147202 */ /* 0x000fce0000000f00 */
.L_x_18:
[----:B------:R-:W-:Y:S05]  /*0fb0*/  BSYNC.RECONVERGENT B3 ;  /* 0x0000000000037941 */ /* 0x000fea0003800200 */
.L_x_16:
[----:B------:R-:W-:Y:S02]  /*0fc0*/  IMAD.MOV.U32 R17, RZ, RZ, 0x0 ;  /* 0x00000000ff117424 */ /* 0x000fe400078e00ff */
[----:B------:R-:W-:Y:S02]  /*0fd0*/  IMAD.MOV.U32 R6, RZ, RZ, R20 ;  /* 0x000000ffff067224 */ /* 0x000fe400078e0014 */
[----:B------:R-:W-:Y:S01]  /*0fe0*/  IMAD.MOV.U32 R7, RZ, RZ, R21 ;  /* 0x000000ffff077224 */ /* 0x000fe200078e0015 */
[----:B------:R-:W-:Y:S06]  /*0ff0*/  RET.REL.NODEC R16 `(_Z18D_softThresholdingPdS_S_S_iiid) ;  /* 0xfffffff010007950 */ /* 0x000fec0003c3ffff */
        .weak           $__internal_1_$__cuda_sm20_dsqrt_rn_f64_mediumpath_v1
        .type           $__internal_1_$__cuda_sm20_dsqrt_rn_f64_mediumpath_v1,@function
        .size           $__internal_1_$__cuda_sm20_dsqrt_rn_f64_mediumpath_v1,($_Z18D_softThresholdingPdS_S_S_iiid$__internal_accurate_pow - $__internal_1_$__cuda_sm20_dsqrt_rn_f64_mediumpath_v1)
$__internal_1_$__cuda_sm20_dsqrt_rn_f64_mediumpath_v1:
[----:B------:R-:W-:Y:S01]  /*1000*/  ISETP.GE.U32.AND P0, PT, R10, -0x3400000, PT ;  /* 0xfcc000000a00780c */ /* 0x000fe20003f06070 */
[----:B------:R-:W-:Y:S01]  /*1010*/  BSSY.RECONVERGENT B3, `(.L_x_21) ;  /* 0x0000028000037945 */ /* 0x000fe20003800200 */
[----:B------:R-:W-:Y:S02]  /*1020*/  IMAD.MOV.U32 R12, RZ, RZ, R14 ;  /* 0x000000ffff0c7224 */ /* 0x000fe400078e000e */
[----:B------:R-:W-:Y:S02]  /*1030*/  IMAD.MOV.U32 R8, RZ, RZ, R18 ;  /* 0x000000ffff087224 */ /* 0x000fe400078e0012 */
[----:B------:R-:W-:Y:S02]  /*1040*/  IMAD.MOV.U32 R9, RZ, RZ, R19 ;  /* 0x000000ffff097224 */ /* 0x000fe400078e0013 */
[----:B------:R-:W-:Y:S02]  /*1050*/  IMAD.MOV.U32 R10, RZ, RZ, R2 ;  /* 0x000000ffff0a7224 */ /* 0x000fe400078e0002 */
[----:B------:R-:W-:-:S03]  /*1060*/  IMAD.MOV.U32 R11, RZ, RZ, R3 ;  /* 0x000000ffff0b7224 */ /* 0x000fc600078e0003 */
[----:B------:R-:W-:Y:S05]  /*1070*/  @!P0 BRA `(.L_x_22) ;  /* 0x0000000000208947 */ /* 0x000fea0003800000 */
[----:B------:R-:W-:-:S10]  /*1080*/  DFMA.RM R8, R8, R12, R16 ;  /* 0x0000000c0808722b */ /* 0x000fd40000004010 */
[----:B------:R-:W-:-:S05]  /*1090*/  IADD3 R12, P0, PT, R8, 0x1, RZ ;  /* 0x00000001080c7810 */ /* 0x000fca0007f1e0ff */
[----:B------:R-:W-:-:S06]  /*10a0*/  IMAD.X R13, RZ, RZ, R9, P0 ;  /* 0x000000ffff0d7224 */ /* 0x000fcc00000e0609 */
[----:B------:R-:W-:-:S08]  /*10b0*/  DFMA.RP R10, -R8, R12, R10 ;  /* 0x0000000c080a722b */ /* 0x000fd0000000810a */
[----:B------:R-:W-:-:S06]  /*10c0*/  DSETP.GT.AND P0, PT, R10, RZ, PT ;  /* 0x000000ff0a00722a */ /* 0x000fcc0003f04000 */
[----:B------:R-:W-:Y:S02]  /*10d0*/  FSEL R8, R12, R8, P0 ;  /* 0x000000080c087208 */ /* 0x000fe40000000000 */
[----:B------:R-:W-:Y:S01]  /*10e0*/  FSEL R9, R13, R9, P0 ;  /* 0x000000090d097208 */ /* 0x000fe20000000000 */
[----:B------:R-:W-:Y:S06]  /*10f0*/  BRA `(.L_x_23) ;  /* 0x0000000000647947 */ /* 0x000fec0003800000 */
.L_x_22:
[----:B------:R-:W-:-:S14]  /*1100*/  DSETP.NE.AND P0, PT, R10, RZ, PT ;  /* 0x000000ff0a00722a */ /* 0x000fdc0003f05000 */
[----:B------:R-:W-:Y:S05]  /*1110*/  @!P0 BRA `(.L_x_24) ;  /* 0x0000000000588947 */ /* 0x000fea0003800000 */
[----:B------:R-:W-:-:S13]  /*1120*/  ISETP.GE.AND P0, PT, R11, RZ, PT ;  /* 0x000000ff0b00720c */ /* 0x000fda0003f06270 */
[----:B------:R-:W-:Y:S01]  /*1130*/  @!P0 IMAD.MOV.U32 R8, RZ, RZ, 0x0 ;  /* 0x00000000ff088424 */ /* 0x000fe200078e00ff */
[----:B------:R-:W-:Y:S01]  /*1140*/  @!P0 MOV R9, 0xfff80000 ;  /* 0xfff8000000098802 */ /* 0x000fe20000000f00 */
[----:B------:R-:W-:Y:S06]  /*1150*/  @!P0 BRA `(.L_x_23) ;  /* 0x00000000004c8947 */ /* 0x000fec0003800000 */
[----:B------:R-:W-:-:S13]  /*1160*/  ISETP.GT.AND P0, PT, R11, 0x7fefffff, PT ;  /* 0x7fefffff0b00780c */ /* 0x000fda0003f04270 */
[----:B------:R-:W-:Y:S05]  /*1170*/  @P0 BRA `(.L_x_24) ;  /* 0x0000000000400947 */ /* 0x000fea0003800000 */
[----:B------:R-:W-:Y:S01]  /*1180*/  DMUL R8, R10, 8.11296384146066816958e+31 ;  /* 0x469000000a087828 */ /* 0x000fe20000000000 */
[----:B------:R-:W-:Y:S02]  /*1190*/  IMAD.MOV.U32 R14, RZ, RZ, 0x0 ;  /* 0x00000000ff0e7424 */ /* 0x000fe400078e00ff */
[----:B------:R-:W-:Y:S02]  /*11a0*/  IMAD.MOV.U32 R10, RZ, RZ, RZ ;  /* 0x000000ffff0a7224 */ /* 0x000fe400078e00ff */
[----:B------:R-:W-:Y:S01]  /*11b0*/  IMAD.MOV.U32 R15, RZ, RZ, 0x3fd80000 ;  /* 0x3fd80000ff0f7424 */ /* 0x000fe200078e00ff */
[----:B------:R-:W0:Y:S03]  /*11c0*/  MUFU.RSQ64H R11, R9 ;  /* 0x00000009000b7308 */ /* 0x000e260000001c00 */
[----:B0-----:R-:W-:-:S08]  /*11d0*/  DMUL R12, R10, R10 ;  /* 0x0000000a0a0c7228 */ /* 0x001fd00000000000 */
[----:B------:R-:W-:-:S08]  /*11e0*/  DFMA R12, R8, -R12, 1 ;  /* 0x3ff00000080c742b */ /* 0x000fd0000000080c */
[----:B------:R-:W-:Y:S02]  /*11f0*/  DFMA R14, R12, R14, 0.5 ;  /* 0x3fe000000c0e742b */ /* 0x000fe4000000000e */
[----:B------:R-:W-:-:S08]  /*1200*/  DMUL R12, R10, R12 ;  /* 0x0000000c0a0c7228 */ /* 0x000fd00000000000 */
[----:B------:R-:W-:-:S08]  /*1210*/  DFMA R12, R14, R12, R10 ;  /* 0x0000000c0e0c722b */ /* 0x000fd0000000000a */
[----:B------:R-:W-:Y:S02]  /*1220*/  DMUL R10, R8, R12 ;  /* 0x0000000c080a7228 */ /* 0x000fe40000000000 */
[----:B------:R-:W-:-:S06]  /*1230*/  VIADD R13, R13, 0xfff00000 ;  /* 0xfff000000d0d7836 */ /* 0x000fcc0000000000 */
[----:B------:R-:W-:-:S08]  /*1240*/  DFMA R14, R10, -R10, R8 ;  /* 0x8000000a0a0e722b */ /* 0x000fd00000000008 */
[----:B------:R-:W-:-:S10]  /*1250*/  DFMA R8, R12, R14, R10 ;  /* 0x0000000e0c08722b */ /* 0x000fd4000000000a */
[----:B------:R-:W-:Y:S01]  /*1260*/  VIADD R9, R9, 0xfcb00000 ;  /* 0xfcb0000009097836 */ /* 0x000fe20000000000 */
[----:B------:R-:W-:Y:S06]  /*1270*/  BRA `(.L_x_23) ;  /* 0x0000000000047947 */ /* 0x000fec0003800000 */
.L_x_24:
[----:B------:R-:W-:-:S11]  /*1280*/  DADD R8, R10, R10 ;  /* 0x000000000a087229 */ /* 0x000fd6000000000a */
.L_x_23:
[----:B------:R-:W-:Y:S05]  /*1290*/  BSYNC.RECONVERGENT B3 ;  /* 0x0000000000037941 */ /* 0x000fea0003800200 */
.L_x_21:
[----:B------:R-:W-:-:S04]  /*12a0*/  IMAD.MOV.U32 R7, RZ, RZ, 0x0 ;  /* 0x00000000ff077424 */ /* 0x000fc800078e00ff */
[----:B------:R-:W-:Y:S05]  /*12b0*/  RET.REL.NODEC R6 `(_Z18D_softThresholdingPdS_S_S_iiid) ;  /* 0xffffffec06507950 */ /* 0x000fea0003c3ffff */
        .type           $_Z18D_softThresholdingPdS_S_S_iiid$__internal_accurate_pow,@function
        .size           $_Z18D_softThresholdingPdS_S_S_iiid$__internal_accurate_pow,(.L_x_29 - $_Z18D_softThresholdingPdS_S_S_iiid$__internal_accurate_pow)
$_Z18D_softThresholdingPdS_S_S_iiid$__internal_accurate_pow:
[----:B------:R-:W-:Y:S01]  /*12c0*/  ISETP.GT.U32.AND P0, PT, R3, 0xfffff, PT ;  /* 0x000fffff0300780c */ /* 0x000fe20003f04070 */
[----:B------:R-:W-:Y:S01]  /*12d0*/  IMAD.MOV.U32 R8, RZ, RZ, R10 ;  /* 0x000000ffff087224 */ /* 0x000fe200078e000a */
[----:B------:R-:W-:Y:S01]  /*12e0*/  UMOV UR4, 0x7d2cafe2 ;  /* 0x7d2cafe200047882 */ /* 0x000fe20000000000 */
[----:B------:R-:W-:Y:S01]  /*12f0*/  IMAD.MOV.U32 R9, RZ, RZ, R3 ;  /* 0x000000ffff097224 */ /* 0x000fe200078e0003 */
[----:B------:R-:W-:Y:S01]  /*1300*/  UMOV UR5, 0x3eb0f5ff ;  /* 0x3eb0f5ff00057882 */ /* 0x000fe20000000000 */
[----:B------:R-:W-:Y:S01]  /*1310*/  IMAD.MOV.U32 R14, RZ, RZ, RZ ;  /* 0x000000ffff0e7224 */ /* 0x000fe200078e00ff */
[----:B------:R-:W-:Y:S01]  /*1320*/  UMOV UR6, 0x3b39803f ;  /* 0x3b39803f00067882 */ /* 0x000fe20000000000 */
[----:B------:R-:W-:Y:S01]  /*1330*/  IMAD.MOV.U32 R16, RZ, RZ, 0x41ad3b5a ;  /* 0x41ad3b5aff107424 */ /* 0x000fe200078e00ff */
[----:B------:R-:W-:Y:S01]  /*1340*/  UMOV UR7, 0x3c7abc9e ;  /* 0x3c7abc9e00077882 */ /* 0x000fe20000000000 */
[----:B------:R-:W-:-:S04]  /*1350*/  IMAD.MOV.U32 R17, RZ, RZ, 0x3ed0f5d2 ;  /* 0x3ed0f5d2ff117424 */ /* 0x000fc800078e00ff */
[----:B------:R-:W-:Y:S01]  /*1360*/  @!P0 DMUL R20, R8, 1.80143985094819840000e+16 ;  /* 0x4350000008148828 */ /* 0x000fe20000000000 */
[--C-:B------:R-:W-:Y:S01]  /*1370*/  IMAD.MOV.U32 R8, RZ, RZ, R3.reuse ;  /* 0x000000ffff087224 */ /* 0x100fe200078e0003 */
[----:B------:R-:W-:-:S08]  /*1380*/  SHF.R.U32.HI R3, RZ, 0x14, R3 ;  /* 0x00000014ff037819 */ /* 0x000fd00000011603 */
[----:B------:R-:W-:Y:S01]  /*1390*/  @!P0 IMAD.MOV.U32 R8, RZ, RZ, R21 ;  /* 0x000000ffff088224 */ /* 0x000fe200078e0015 */
[----:B------:R-:W-:Y:S02]  /*13a0*/  @!P0 MOV R10, R20 ;  /* 0x00000014000a8202 */ /* 0x000fe40000000f00 */
[----:B------:R-:W-:Y:S02]  /*13b0*/  @!P0 LEA.HI R3, R21, 0xffffffca, RZ, 0xc ;  /* 0xffffffca15038811 */ /* 0x000fe400078f60ff */
[----:B------:R-:W-:-:S04]  /*13c0*/  LOP3.LUT R8, R8, 0x800fffff, RZ, 0xc0, !PT ;  /* 0x800fffff08087812 */ /* 0x000fc800078ec0ff */
[----:B------:R-:W-:-:S04]  /*13d0*/  LOP3.LUT R11, R8, 0x3ff00000, RZ, 0xfc, !PT ;  /* 0x3ff00000080b7812 */ /* 0x000fc800078efcff */
[----:B------:R-:W-:-:S13]  /*13e0*/  ISETP.GE.U32.AND P1, PT, R11, 0x3ff6a09f, PT ;  /* 0x3ff6a09f0b00780c */ /* 0x000fda0003f26070 */
[----:B------:R-:W-:-:S04]  /*13f0*/  @P1 VIADD R9, R11, 0xfff00000 ;  /* 0xfff000000b091836 */ /* 0x000fc80000000000 */
[----:B------:R-:W-:-:S06]  /*1400*/  @P1 IMAD.MOV.U32 R11, RZ, RZ, R9 ;  /* 0x000000ffff0b1224 */ /* 0x000fcc00078e0009 */
[C---:B------:R-:W-:Y:S02]  /*1410*/  DADD R12, R10.reuse, 1 ;  /* 0x3ff000000a0c7429 */ /* 0x040fe40000000000 */
[----:B------:R-:W-:-:S04]  /*1420*/  DADD R10, R10, -1 ;  /* 0xbff000000a0a7429 */ /* 0x000fc80000000000 */
[----:B------:R-:W0:Y:S02]  /*1430*/  MUFU.RCP64H R15, R13 ;  /* 0x0000000d000f7308 */ /* 0x000e240000001800 */
[----:B0-----:R-:W-:-:S08]  /*1440*/  DFMA R8, -R12, R14, 1 ;  /* 0x3ff000000c08742b */ /* 0x001fd0000000010e */
[----:B------:R-:W-:-:S08]  /*1450*/  DFMA R8, R8, R8, R8 ;  /* 0x000000080808722b */ /* 0x000fd00000000008 */
[----:B------:R-:W-:-:S08]  /*1460*/  DFMA R14, R14, R8, R14 ;  /* 0x000000080e0e722b */ /* 0x000fd0000000000e */
[----:B------:R-:W-:-:S08]  /*1470*/  DMUL R8, R10, R14 ;  /* 0x0000000e0a087228 */ /* 0x000fd00000000000 */
[----:B------:R-:W-:-:S08]  /*1480*/  DFMA R8, R10, R14, R8 ;  /* 0x0000000e0a08722b */ /* 0x000fd00000000008 */
[----:B------:R-:W-:-:S08]  /*1490*/  DMUL R22, R8, R8 ;  /* 0x0000000808167228 */ /* 0x000fd00000000000 */
[----:B------:R-:W-:Y:S01]  /*14a0*/  DFMA R12, R22, UR4, R16 ;  /* 0x00000004160c7c2b */ /* 0x000fe20008000010 */
[----:B------:R-:W-:Y:S01]  /*14b0*/  UMOV UR4, 0x75488a3f ;  /* 0x75488a3f00047882 */ /* 0x000fe20000000000 */
[----:B------:R-:W-:-:S06]  /*14c0*/  UMOV UR5, 0x3ef3b20a ;  /* 0x3ef3b20a00057882 */ /* 0x000fcc0000000000 */
[----:B------:R-:W-:Y:S01]  /*14d0*/  DFMA R12, R22, R12, UR4 ;  /* 0x00000004160c7e2b */ /* 0x000fe2000800000c */
[----:B------:R-:W-:Y:S01]  /*14e0*/  UMOV UR4, 0xe4faecd5 ;  /* 0xe4faecd500047882 */ /* 0x000fe20000000000 */
[----:B------:R-:W-:-:S06]  /*14f0*/  UMOV UR5, 0x3f1745cd ;  /* 0x3f1745cd00057882 */ /* 0x000fcc0000000000 */
[----:B------:R-:W-:Y:S01]  /*1500*/  DFMA R12, R22, R12, UR4 ;  /* 0x00000004160c7e2b */ /* 0x000fe2000800000c */
[----:B------:R-:W-:Y:S01]  /*1510*/  UMOV UR4, 0x258a578b ;  /* 0x258a578b00047882 */ /* 0x000fe20000000000 */
[----:B------:R-:W-:-:S06]  /*1520*/  UMOV UR5, 0x3f3c71c7 ;  /* 0x3f3c71c700057882 */ /* 0x000fcc0000000000 */
[----:B------:R-:W-:Y:S01]  /*1530*/  DFMA R16, R22, R12, UR4 ;  /* 0x0000000416107e2b */ /* 0x000fe2000800000c */
[----:B------:R-:W-:Y:S01]  /*1540*/  UMOV UR4, 0x9242b910 ;  /* 0x9242b91000047882 */ /* 0x000fe20000000000 */
[----:B------:R-:W-:Y:S01]  /*1550*/  UMOV UR5, 0x3f624924 ;  /* 0x3f62492400057882 */ /* 0x000fe20000000000 */
[----:B------:R-:W-:-:S05]  /*1560*/  DADD R12, R10, -R8 ;  /* 0x000000000a0c7229 */ /* 0x000fca0000000808 */
[----:B------:R-:W-:Y:S01]  /*1570*/  DFMA R16, R22, R16, UR4 ;  /* 0x0000000416107e2b */ /* 0x000fe20008000010 */
[----:B------:R-:W-:Y:S01]  /*1580*/  UMOV UR4, 0x99999dfb ;  /* 0x99999dfb00047882 */ /* 0x000fe20000000000 */
[----:B------:R-:W-:Y:S01]  /*1590*/  UMOV UR5, 0x3f899999 ;  /* 0x3f89999900057882 */ /* 0x000fe20000000000 */
[----:B------:R-:W-:-:S05]  /*15a0*/  DADD R12, R12, R12 ;  /* 0x000000000c0c7229 */ /* 0x000fca000000000c */
[----:B------:R-:W-:Y:S01]  /*15b0*/  DFMA R16, R22, R16, UR4 ;  /* 0x0000000416107e2b */ /* 0x000fe20008000010 */
[----:B------:R-:W-:Y:S01]  /*15c0*/  UMOV UR4, 0x55555555 ;  /* 0x5555555500047882 */ /* 0x000fe20000000000 */
[----:B------:R-:W-:Y:S01]  /*15d0*/  UMOV UR5, 0x3fb55555 ;  /* 0x3fb5555500057882 */ /* 0x000fe20000000000 */
[----:B------:R-:W-:-:S05]  /*15e0*/  DFMA R12, R10, -R8, R12 ;  /* 0x800000080a0c722b */ /* 0x000fca000000000c */
[----:B------:R-:W-:-:S03]  /*15f0*/  DFMA R10, R22, R16, UR4 ;  /* 0x00000004160a7e2b */ /* 0x000fc60008000010 */
[----:B------:R-:W-:Y:S02]  /*1600*/  DMUL R12, R14, R12 ;  /* 0x0000000c0e0c7228 */ /* 0x000fe40000000000 */
[----:B------:R-:W-:-:S03]  /*1610*/  DMUL R14, R8, R8 ;  /* 0x00000008080e7228 */ /* 0x000fc60000000000 */
[----:B------:R-:W-:Y:S01]  /*1620*/  DADD R18, -R10, UR4 ;  /* 0x000000040a127e29 */ /* 0x000fe20008000100 */
[----:B------:R-:W-:Y:S01]  /*1630*/  UMOV UR4, 0xb9e7b0 ;  /* 0x00b9e7b000047882 */ /* 0x000fe20000000000 */
[----:B------:R-:W-:-:S03]  /*1640*/  UMOV UR5, 0x3c46a4cb ;  /* 0x3c46a4cb00057882 */ /* 0x000fc60000000000 */
[----:B------:R-:W-:Y:S02]  /*1650*/  VIADD R21, R13, 0x100000 ;  /* 0x001000000d157836 */ /* 0x000fe40000000000 */
[----:B------:R-:W-:Y:S01]  /*1660*/  IMAD.MOV.U32 R20, RZ, RZ, R12 ;  /* 0x000000ffff147224 */ /* 0x000fe200078e000c */
[----:B------:R-:W-:Y:S02]  /*1670*/  DFMA R16, R22, R16, R18 ;  /* 0x000000101610722b */ /* 0x000fe40000000012 */
[C---:B------:R-:W-:Y:S02]  /*1680*/  DFMA R18, R8.reuse, R8, -R14 ;  /* 0x000000080812722b */ /* 0x040fe4000000080e */
[----:B------:R-:W-:-:S06]  /*1690*/  DMUL R22, R8, R14 ;  /* 0x0000000e08167228 */ /* 0x000fcc0000000000 */
[----:B------:R-:W-:Y:S02]  /*16a0*/  DFMA R18, R8, R20, R18 ;  /* 0x000000140812722b */ /* 0x000fe40000000012 */
[----:B------:R-:W-:Y:S01]  /*16b0*/  DADD R20, R16, -UR4 ;  /* 0x8000000410147e29 */ /* 0x000fe20008000000 */
[----:B------:R-:W-:Y:S01]  /*16c0*/  UMOV UR4, 0x80000000 ;  /* 0x8000000000047882 */ /* 0x000fe20000000000 */
[----:B------:R-:W-:Y:S01]  /*16d0*/  DFMA R16, R8, R14, -R22 ;  /* 0x0000000e0810722b */ /* 0x000fe20000000816 */
[----:B------:R-:W-:-:S07]  /*16e0*/  UMOV UR5, 0x43300000 ;  /* 0x4330000000057882 */ /* 0x000fce0000000000 */
[----:B------:R-:W-:Y:S02]  /*16f0*/  DFMA R16, R12, R14, R16 ;  /* 0x0000000e0c10722b */ /* 0x000fe40000000010 */
[----:B------:R-:W-:-:S06]  /*1700*/  DADD R14, R10, R20 ;  /* 0x000000000a0e7229 */ /* 0x000fcc0000000014 */
[----:B------:R-:W-:Y:S02]  /*1710*/  DFMA R16, R8, R18, R16 ;  /* 0x000000120810722b */ /* 0x000fe40000000010 */
[----:B------:R-:W-:Y:S02]  /*1720*/  DADD R18, R10, -R14 ;  /* 0x000000000a127229 */ /* 0x000fe4000000080e */
[----:B------:R-:W-:-:S06]  /*1730*/  DMUL R10, R14, R22 ;  /* 0x000000160e0a7228 */ /* 0x000fcc0000000000 */
[----:B------:R-:W-:Y:S02]  /*1740*/  DADD R20, R20, R18 ;  /* 0x0000000014147229 */ /* 0x000fe40000000012 */
[----:B------:R-:W-:-:S08]  /*1750*/  DFMA R18, R14, R22, -R10 ;  /* 0x000000160e12722b */ /* 0x000fd0000000080a */
[----:B------:R-:W-:-:S08]  /*1760*/  DFMA R16, R14, R16, R18 ;  /* 0x000000100e10722b */ /* 0x000fd00000000012 */
[----:B------:R-:W-:-:S08]  /*1770*/  DFMA R20, R20, R22, R16 ;  /* 0x000000161414722b */ /* 0x000fd00000000010 */
[----:B------:R-:W-:-:S08]  /*1780*/  DADD R16, R10, R20 ;  /* 0x000000000a107229 */ /* 0x000fd00000000014 */
[--C-:B------:R-:W-:Y:S02]  /*1790*/  DADD R14, R8, R16.reuse ;  /* 0x00000000080e7229 */ /* 0x100fe40000000010 */
[----:B------:R-:W-:-:S06]  /*17a0*/  DADD R10, R10, -R16 ;  /* 0x000000000a0a7229 */ /* 0x000fcc0000000810 */
[----:B------:R-:W-:Y:S02]  /*17b0*/  DADD R8, R8, -R14 ;  /* 0x0000000008087229 */ /* 0x000fe4000000080e */
[----:B------:R-:W-:-:S06]  /*17c0*/  DADD R10, R20, R10 ;  /* 0x00000000140a7229 */ /* 0x000fcc000000000a */
[----:B------:R-:W-:-:S08]  /*17d0*/  DADD R8, R16, R8 ;  /* 0x0000000010087229 */ /* 0x000fd00000000008 */
[----:B------:R-:W-:Y:S01]  /*17e0*/  DADD R8, R10, R8 ;  /* 0x000000000a087229 */ /* 0x000fe20000000008 */
[C---:B------:R-:W-:Y:S02]  /*17f0*/  VIADD R10, R3.reuse, 0xfffffc01 ;  /* 0xfffffc01030a7836 */ /* 0x040fe40000000000 */
[----:B------:R-:W-:Y:S02]  /*1800*/  @P1 VIADD R10, R3, 0xfffffc02 ;  /* 0xfffffc02030a1836 */ /* 0x000fe40000000000 */
[----:B------:R-:W-:-:S03]  /*1810*/  IMAD.MOV.U32 R11, RZ, RZ, 0x43300000 ;  /* 0x43300000ff0b7424 */ /* 0x000fc600078e00ff */
[----:B------:R-:W-:Y:S01]  /*1820*/  DADD R16, R12, R8 ;  /* 0x000000000c107229 */ /* 0x000fe20000000008 */
[----:B------:R-:W-:-:S06]  /*1830*/  LOP3.LUT R10, R10, 0x80000000, RZ, 0x3c, !PT ;  /* 0x800000000a0a7812 */ /* 0x000fcc00078e3cff */
[----:B------:R-:W-:Y:S01]  /*1840*/  DADD R10, R10, -UR4 ;  /* 0x800000040a0a7e29 */ /* 0x000fe20008000000 */
[----:B------:R-:W-:Y:S01]  /*1850*/  UMOV UR4, 0xfefa39ef ;  /* 0xfefa39ef00047882 */ /* 0x000fe20000000000 */
[----:B------:R-:W-:Y:S01]  /*1860*/  DADD R12, R14, R16 ;  /* 0x000000000e0c7229 */ /* 0x000fe20000000010 */
[----:B------:R-:W-:-:S07]  /*1870*/  UMOV UR5, 0x3fe62e42 ;  /* 0x3fe62e4200057882 */ /* 0x000fce0000000000 */
[--C-:B------:R-:W-:Y:S02]  /*1880*/  DFMA R8, R10, UR4, R12.reuse ;  /* 0x000000040a087c2b */ /* 0x100fe4000800000c */
[----:B------:R-:W-:-:S06]  /*1890*/  DADD R14, R14, -R12 ;  /* 0x000000000e0e7229 */ /* 0x000fcc000000080c */
[----:B------:R-:W-:Y:S02]  /*18a0*/  DFMA R18, R10, -UR4, R8 ;  /* 0x800000040a127c2b */ /* 0x000fe40008000008 */
[----:B------:R-:W-:-:S06]  /*18b0*/  DADD R14, R16, R14 ;  /* 0x00000000100e7229 */ /* 0x000fcc000000000e */
[----:B------:R-:W-:-:S08]  /*18c0*/  DADD R18, -R12, R18 ;  /* 0x000000000c127229 */ /* 0x000fd00000000112 */
[----:B------:R-:W-:-:S08]  /*18d0*/  DADD R14, R14, -R18 ;  /* 0x000000000e0e7229 */ /* 0x000fd00000000812 */
[----:B------:R-:W-:-:S08]  /*18e0*/  DFMA R14, R10, UR6, R14 ;  /* 0x000000060a0e7c2b */ /* 0x000fd0000800000e */
[----:B------:R-:W-:-:S08]  /*18f0*/  DADD R10, R8, R14 ;  /* 0x00000000080a7229 */ /* 0x000fd0000000000e */
[----:B------:R-:W-:Y:S02]  /*1900*/  DADD R8, R8, -R10 ;  /* 0x0000000008087229 */ /* 0x000fe4000000080a */
[----:B------:R-:W-:-:S06]  /*1910*/  DMUL R12, R10, 2 ;  /* 0x400000000a0c7828 */ /* 0x000fcc0000000000 */
[----:B------:R-:W-:Y:S02]  /*1920*/  DADD R8, R14, R8 ;  /* 0x000000000e087229 */ /* 0x000fe40000000008 */
[----:B------:R-:W-:-:S08]  /*1930*/  DFMA R16, R10, 2, -R12 ;  /* 0x400000000a10782b */ /* 0x000fd0000000080c */
[----:B------:R-:W-:Y:S01]  /*1940*/  DFMA R16, R8, 2, R16 ;  /* 0x400000000810782b */ /* 0x000fe20000000010 */
[----:B------:R-:W-:Y:S01]  /*1950*/  MOV R8, 0x652b82fe ;  /* 0x652b82fe00087802 */ /* 0x000fe20000000f00 */
[----:B------:R-:W-:-:S06]  /*1960*/  IMAD.MOV.U32 R9, RZ, RZ, 0x3ff71547 ;  /* 0x3ff71547ff097424 */ /* 0x000fcc00078e00ff */
[----:B------:R-:W-:-:S08]  /*1970*/  DADD R10, R12, R16 ;  /* 0x000000000c0a7229 */ /* 0x000fd00000000010 */
[----:B------:R-:W-:Y:S02]  /*1980*/  DFMA R8, R10, R8, 6.75539944105574400000e+15 ;  /* 0x433800000a08742b */ /* 0x000fe40000000008 */
[----:B------:R-:W-:Y:S01]  /*1990*/  FSETP.GEU.AND P0, PT, |R11|, 4.1917929649353027344, PT ;  /* 0x4086232b0b00780b */ /* 0x000fe20003f0e200 */
[----:B------:R-:W-:-:S05]  /*19a0*/  DADD R12, R12, -R10 ;  /* 0x000000000c0c7229 */ /* 0x000fca000000080a */
[----:B------:R-:W-:-:S03]  /*19b0*/  DADD R14, R8, -6.75539944105574400000e+15 ;  /* 0xc3380000080e7429 */ /* 0x000fc60000000000 */
[----:B------:R-:W-:-:S05]  /*19c0*/  DADD R16, R16, R12 ;  /* 0x0000000010107229 */ /* 0x000fca000000000c */
[----:B------:R-:W-:Y:S01]  /*19d0*/  DFMA R18, R14, -UR4, R10 ;  /* 0x800000040e127c2b */ /* 0x000fe2000800000a */
[----:B------:R-:W-:Y:S01]  /*19e0*/  UMOV UR4, 0x3b39803f ;  /* 0x3b39803f00047882 */ /* 0x000fe20000000000 */
[----:B------:R-:W-:-:S06]  /*19f0*/  UMOV UR5, 0x3c7abc9e ;  /* 0x3c7abc9e00057882 */ /* 0x000fcc0000000000 */
[----:B------:R-:W-:Y:S01]  /*1a00*/  DFMA R14, R14, -UR4, R18 ;  /* 0x800000040e0e7c2b */ /* 0x000fe20008000012 */
[----:B------:R-:W-:Y:S01]  /*1a10*/  UMOV UR4, 0x69ce2bdf ;  /* 0x69ce2bdf00047882 */ /* 0x000fe20000000000 */
[----:B------:R-:W-:Y:S01]  /*1a20*/  IMAD.MOV.U32 R18, RZ, RZ, -0x35dec16 ;  /* 0xfca213eaff127424 */ /* 0x000fe200078e00ff */
[----:B------:R-:W-:Y:S01]  /*1a30*/  UMOV UR5, 0x3e5ade15 ;  /* 0x3e5ade1500057882 */ /* 0x000fe20000000000 */
[----:B------:R-:W-:-:S06]  /*1a40*/  IMAD.MOV.U32 R19, RZ, RZ, 0x3e928af3 ;  /* 0x3e928af3ff137424 */ /* 0x000fcc00078e00ff */
        /* <DEDUP_REMOVED lines=24> */
[----:B------:R-:W-:-:S08]  /*1bd0*/  DFMA R18, R14, R18, UR4 ;  /* 0x000000040e127e2b */ /* 0x000fd00008000012 */
[----:B------:R-:W-:-:S08]  /*1be0*/  DFMA R18, R14, R18, 1 ;  /* 0x3ff000000e12742b */ /* 0x000fd00000000012 */
[----:B------:R-:W-:-:S10]  /*1bf0*/  DFMA R14, R14, R18, 1 ;  /* 0x3ff000000e0e742b */ /* 0x000fd40000000012 */
[----:B------:R-:W-:Y:S02]  /*1c00*/  IMAD R13, R8, 0x100000, R15 ;  /* 0x00100000080d7824 */ /* 0x000fe400078e020f */
[----:B------:R-:W-:Y:S01]  /*1c10*/  IMAD.MOV.U32 R12, RZ, RZ, R14 ;  /* 0x000000ffff0c7224 */ /* 0x000fe200078e000e */
[----:B------:R-:W-:Y:S06]  /*1c20*/  @!P0 BRA `(.L_x_25) ;  /* 0x0000000000308947 */ /* 0x000fec0003800000 */
[----:B------:R-:W-:Y:S01]  /*1c30*/  FSETP.GEU.AND P1, PT, |R11|, 4.2275390625, PT ;  /* 0x408748000b00780b */ /* 0x000fe20003f2e200 */
[C---:B------:R-:W-:Y:S02]  /*1c40*/  DADD R12, R10.reuse, +INF ;  /* 0x7ff000000a0c7429 */ /* 0x040fe40000000000 */
[----:B------:R-:W-:-:S08]  /*1c50*/  DSETP.GEU.AND P0, PT, R10, RZ, PT ;  /* 0x000000ff0a00722a */ /* 0x000fd00003f0e000 */
[----:B------:R-:W-:Y:S02]  /*1c60*/  FSEL R12, R12, RZ, P0 ;  /* 0x000000ff0c0c7208 */ /* 0x000fe40000000000 */
[----:B------:R-:W-:Y:S02]  /*1c70*/  @!P1 LEA.HI R3, R8, R8, RZ, 0x1 ;  /* 0x0000000808039211 */ /* 0x000fe400078f08ff */
[----:B------:R-:W-:Y:S02]  /*1c80*/  FSEL R13, R13, RZ, P0 ;  /* 0x000000ff0d0d7208 */ /* 0x000fe40000000000 */
[----:B------:R-:W-:-:S05]  /*1c90*/  @!P1 SHF.R.S32.HI R3, RZ, 0x1, R3 ;  /* 0x00000001ff039819 */ /* 0x000fca0000011403 */
[----:B------:R-:W-:Y:S02]  /*1ca0*/  @!P1 IMAD.IADD R8, R8, 0x1, -R3 ;  /* 0x0000000108089824 */ /* 0x000fe400078e0a03 */
[----:B------:R-:W-:-:S03]  /*1cb0*/  @!P1 IMAD R15, R3, 0x100000, R15 ;  /* 0x00100000030f9824 */ /* 0x000fc600078e020f */
[----:B------:R-:W-:Y:S01]  /*1cc0*/  @!P1 LEA R9, R8, 0x3ff00000, 0x14 ;  /* 0x3ff0000008099811 */ /* 0x000fe200078ea0ff */
[----:B------:R-:W-:-:S06]  /*1cd0*/  @!P1 IMAD.MOV.U32 R8, RZ, RZ, RZ ;  /* 0x000000ffff089224 */ /* 0x000fcc00078e00ff */
[----:B------:R-:W-:-:S11]  /*1ce0*/  @!P1 DMUL R12, R14, R8 ;  /* 0x000000080e0c9228 */ /* 0x000fd60000000000 */
.L_x_25:
[----:B------:R-:W-:Y:S01]  /*1cf0*/  DFMA R16, R16, R12, R12 ;  /* 0x0000000c1010722b */ /* 0x000fe2000000000c */
[----:B------:R-:W-:Y:S01]  /*1d00*/  IMAD.MOV.U32 R3, RZ, RZ, 0x0 ;  /* 0x00000000ff037424 */ /* 0x000fe200078e00ff */
[----:B------:R-:W-:-:S08]  /*1d10*/  DSETP.NEU.AND P0, PT, |R12|, +INF , PT ;  /* 0x7ff000000c00742a */ /* 0x000fd00003f0d200 */
[----:B------:R-:W-:Y:S02]  /*1d20*/  FSEL R8, R12, R16, !P0 ;  /* 0x000000100c087208 */ /* 0x000fe40004000000 */
[----:B------:R-:W-:Y:S01]  /*1d30*/  FSEL R9, R13, R17, !P0 ;  /* 0x000000110d097208 */ /* 0x000fe20004000000 */
[----:B------:R-:W-:Y:S06]  /*1d40*/  RET.REL.NODEC R2 `(_Z18D_softThresholdingPdS_S_S_iiid) ;  /* 0xffffffe002ac7950 */ /* 0x000fec0003c3ffff */
.L_x_26:
[----:B------:R-:W-:-:S00]  /*1d50*/  BRA `(.L_x_26) ;  /* 0xfffffffc00fc7947 */ /* 0x000fc0000383ffff */
[----:B------:R-:W-:-:S00]  /*1d60*/  NOP ;  /* 0x0000000000007918 */ /* 0x000fc00000000000 */
        /* <DEDUP_REMOVED lines=9> */
.L_x_29:


//--------------------- .nv.shared.reserved.0     --------------------------
	.section	.nv.shared.reserved.0,"aw",@nobits
	.weak		__nv_reservedSMEM_offset_0_alias
	.size		__nv_reservedSMEM_offset_0_alias, 0, 64
	.other		__nv_reservedSMEM_offset_0_alias,@"STO_CUDA_RESERVED_SHARED STV_DEFAULT"
__nv_reservedSMEM_offset_0_alias:
	.zero		0
	.zero		64


//--------------------- .nv.constant0._Z18D_softThresholdingPdS_S_S_iiid --------------------------
	.section	.nv.constant0._Z18D_softThresholdingPdS_S_S_iiid,"a",@progbits
	.sectionflags	@""
	.align	4
.nv.constant0._Z18D_softThresholdingPdS_S_S_iiid:
	.zero		952


//--------------------- SYMBOLS --------------------------

	.type		.nv.reservedSmem.offset0,@object
	.size		.nv.reservedSmem.offset0,0x4
